//
// Generated by NVIDIA NVVM Compiler
//
// Compiler Build ID: CL-36424714
// Cuda compilation tools, release 13.0, V13.0.88
// Based on NVVM 20.0.0
//

.version 9.0
.target sm_100
.address_size 64

	// .globl	acosc_batch_f32
.extern .shared .align 16 .b8 smem[];

.visible .entry acosc_batch_f32(
	.param .u64 .ptr .align 1 acosc_batch_f32_param_0,
	.param .u64 .ptr .align 1 acosc_batch_f32_param_1,
	.param .u32 acosc_batch_f32_param_2,
	.param .u32 acosc_batch_f32_param_3,
	.param .u64 .ptr .align 1 acosc_batch_f32_param_4,
	.param .u64 .ptr .align 1 acosc_batch_f32_param_5
)
{
	.local .align 8 .b8 	__local_depot0[184];
	.reg .b64 	%SP;
	.reg .b64 	%SPL;
	.reg .pred 	%p<19>;
	.reg .b32 	%r<51>;
	.reg .b32 	%f<524>;
	.reg .b64 	%rd<78>;

	mov.u64 	%SPL, __local_depot0;
	ld.param.u32 	%r24, [acosc_batch_f32_param_2];
	ld.param.u32 	%r25, [acosc_batch_f32_param_3];
	ld.param.u64 	%rd28, [acosc_batch_f32_param_4];
	ld.param.u64 	%rd29, [acosc_batch_f32_param_5];
	cvta.to.global.u64 	%rd1, %rd29;
	cvta.to.global.u64 	%rd2, %rd28;
	add.u64 	%rd3, %SPL, 0;
	add.u64 	%rd4, %SPL, 24;
	add.u64 	%rd5, %SPL, 160;
	setp.lt.s32 	%p1, %r24, 1;
	@%p1 bra 	$L__BB0_13;
	mov.u32 	%r1, %ctaid.x;
	mov.u32 	%r2, %ntid.x;
	mov.u32 	%r3, %tid.x;
	mad.lo.s32 	%r44, %r1, %r2, %r3;
	setp.ge.s32 	%p2, %r44, %r24;
	@%p2 bra 	$L__BB0_4;
	mov.u32 	%r26, %nctaid.x;
	mul.lo.s32 	%r5, %r2, %r26;
$L__BB0_3:
	mul.wide.s32 	%rd33, %r44, 4;
	add.s64 	%rd34, %rd2, %rd33;
	mov.b32 	%r27, 2147483647;
	st.global.u32 	[%rd34], %r27;
	add.s64 	%rd35, %rd1, %rd33;
	st.global.u32 	[%rd35], %r27;
	add.s32 	%r44, %r44, %r5;
	setp.lt.s32 	%p3, %r44, %r24;
	@%p3 bra 	$L__BB0_3;
$L__BB0_4:
	bar.sync 	0;
	or.b32  	%r28, %r1, %r3;
	setp.ne.s32 	%p4, %r28, 0;
	@%p4 bra 	$L__BB0_13;
	max.s32 	%r46, %r25, 0;
	setp.ge.s32 	%p5, %r25, %r24;
	sub.s32 	%r29, %r24, %r46;
	setp.lt.s32 	%p6, %r29, 39;
	or.pred  	%p7, %p5, %p6;
	@%p7 bra 	$L__BB0_13;
	ld.param.u64 	%rd69, [acosc_batch_f32_param_1];
	ld.param.u64 	%rd67, [acosc_batch_f32_param_0];
	cvta.to.global.u64 	%rd6, %rd67;
	mul.wide.u32 	%rd36, %r46, 4;
	add.s64 	%rd37, %rd6, %rd36;
	ld.global.nc.f32 	%f28, [%rd37];
	cvta.to.global.u64 	%rd7, %rd69;
	add.s64 	%rd38, %rd7, %rd36;
	ld.global.nc.f32 	%f29, [%rd38];
	add.f32 	%f30, %f28, %f29;
	mul.f32 	%f31, %f30, 0f3F000000;
	add.f32 	%f32, %f31, 0f00000000;
	sub.f32 	%f33, %f32, %f31;
	ld.global.nc.f32 	%f34, [%rd37+4];
	ld.global.nc.f32 	%f35, [%rd38+4];
	add.f32 	%f36, %f34, %f35;
	mul.f32 	%f37, %f36, 0f3F000000;
	sub.f32 	%f38, %f37, %f33;
	add.f32 	%f39, %f32, %f38;
	sub.f32 	%f40, %f39, %f32;
	sub.f32 	%f41, %f40, %f38;
	ld.global.nc.f32 	%f42, [%rd37+8];
	ld.global.nc.f32 	%f43, [%rd38+8];
	add.f32 	%f44, %f42, %f43;
	mul.f32 	%f45, %f44, 0f3F000000;
	sub.f32 	%f46, %f45, %f41;
	add.f32 	%f47, %f39, %f46;
	sub.f32 	%f48, %f47, %f39;
	sub.f32 	%f49, %f48, %f46;
	ld.global.nc.f32 	%f50, [%rd37+12];
	ld.global.nc.f32 	%f51, [%rd38+12];
	add.f32 	%f52, %f50, %f51;
	mul.f32 	%f53, %f52, 0f3F000000;
	sub.f32 	%f54, %f53, %f49;
	add.f32 	%f55, %f47, %f54;
	sub.f32 	%f56, %f55, %f47;
	sub.f32 	%f57, %f56, %f54;
	ld.global.nc.f32 	%f58, [%rd37+16];
	ld.global.nc.f32 	%f59, [%rd38+16];
	add.f32 	%f60, %f58, %f59;
	mul.f32 	%f61, %f60, 0f3F000000;
	sub.f32 	%f62, %f61, %f57;
	add.f32 	%f63, %f55, %f62;
	sub.f32 	%f64, %f63, %f55;
	sub.f32 	%f65, %f64, %f62;
	st.local.f32 	[%rd3+16], %f61;
	ld.global.nc.f32 	%f66, [%rd37+20];
	ld.global.nc.f32 	%f67, [%rd38+20];
	add.f32 	%f68, %f66, %f67;
	mul.f32 	%f69, %f68, 0f3F000000;
	sub.f32 	%f70, %f69, %f65;
	add.f32 	%f71, %f63, %f70;
	sub.f32 	%f72, %f71, %f63;
	sub.f32 	%f73, %f72, %f70;
	st.local.v2.f32 	[%rd4+16], {%f61, %f69};
	ld.global.nc.f32 	%f74, [%rd37+24];
	ld.global.nc.f32 	%f75, [%rd38+24];
	add.f32 	%f76, %f74, %f75;
	mul.f32 	%f77, %f76, 0f3F000000;
	sub.f32 	%f78, %f77, %f73;
	add.f32 	%f79, %f71, %f78;
	sub.f32 	%f80, %f79, %f71;
	sub.f32 	%f81, %f80, %f78;
	ld.global.nc.f32 	%f82, [%rd37+28];
	ld.global.nc.f32 	%f83, [%rd38+28];
	add.f32 	%f84, %f82, %f83;
	mul.f32 	%f85, %f84, 0f3F000000;
	sub.f32 	%f86, %f85, %f81;
	add.f32 	%f87, %f79, %f86;
	sub.f32 	%f88, %f87, %f79;
	sub.f32 	%f89, %f88, %f86;
	st.local.v2.f32 	[%rd4+24], {%f77, %f85};
	ld.global.nc.f32 	%f90, [%rd37+32];
	ld.global.nc.f32 	%f91, [%rd38+32];
	add.f32 	%f92, %f90, %f91;
	mul.f32 	%f93, %f92, 0f3F000000;
	sub.f32 	%f94, %f93, %f89;
	add.f32 	%f95, %f87, %f94;
	sub.f32 	%f96, %f95, %f87;
	sub.f32 	%f97, %f96, %f94;
	ld.global.nc.f32 	%f98, [%rd37+36];
	ld.global.nc.f32 	%f99, [%rd38+36];
	add.f32 	%f100, %f98, %f99;
	mul.f32 	%f101, %f100, 0f3F000000;
	sub.f32 	%f102, %f101, %f97;
	add.f32 	%f103, %f95, %f102;
	sub.f32 	%f104, %f103, %f95;
	sub.f32 	%f105, %f104, %f102;
	st.local.v2.f32 	[%rd4+32], {%f93, %f101};
	ld.global.nc.f32 	%f106, [%rd37+40];
	ld.global.nc.f32 	%f107, [%rd38+40];
	add.f32 	%f108, %f106, %f107;
	mul.f32 	%f109, %f108, 0f3F000000;
	sub.f32 	%f110, %f109, %f105;
	add.f32 	%f111, %f103, %f110;
	sub.f32 	%f112, %f111, %f103;
	sub.f32 	%f113, %f112, %f110;
	ld.global.nc.f32 	%f114, [%rd37+44];
	ld.global.nc.f32 	%f115, [%rd38+44];
	add.f32 	%f116, %f114, %f115;
	mul.f32 	%f117, %f116, 0f3F000000;
	sub.f32 	%f118, %f117, %f113;
	add.f32 	%f119, %f111, %f118;
	sub.f32 	%f120, %f119, %f111;
	sub.f32 	%f121, %f120, %f118;
	st.local.v2.f32 	[%rd4+40], {%f109, %f117};
	ld.global.nc.f32 	%f122, [%rd37+48];
	ld.global.nc.f32 	%f123, [%rd38+48];
	add.f32 	%f124, %f122, %f123;
	mul.f32 	%f125, %f124, 0f3F000000;
	sub.f32 	%f126, %f125, %f121;
	add.f32 	%f127, %f119, %f126;
	sub.f32 	%f128, %f127, %f119;
	sub.f32 	%f129, %f128, %f126;
	ld.global.nc.f32 	%f130, [%rd37+52];
	ld.global.nc.f32 	%f131, [%rd38+52];
	add.f32 	%f132, %f130, %f131;
	mul.f32 	%f133, %f132, 0f3F000000;
	sub.f32 	%f134, %f133, %f129;
	add.f32 	%f135, %f127, %f134;
	sub.f32 	%f136, %f135, %f127;
	sub.f32 	%f137, %f136, %f134;
	st.local.v2.f32 	[%rd4+48], {%f125, %f133};
	ld.global.nc.f32 	%f138, [%rd37+56];
	ld.global.nc.f32 	%f139, [%rd38+56];
	add.f32 	%f140, %f138, %f139;
	mul.f32 	%f141, %f140, 0f3F000000;
	sub.f32 	%f142, %f141, %f137;
	add.f32 	%f143, %f135, %f142;
	sub.f32 	%f144, %f143, %f135;
	sub.f32 	%f145, %f144, %f142;
	ld.global.nc.f32 	%f146, [%rd37+60];
	ld.global.nc.f32 	%f147, [%rd38+60];
	add.f32 	%f148, %f146, %f147;
	mul.f32 	%f149, %f148, 0f3F000000;
	sub.f32 	%f150, %f149, %f145;
	add.f32 	%f151, %f143, %f150;
	sub.f32 	%f152, %f151, %f143;
	sub.f32 	%f153, %f152, %f150;
	st.local.v2.f32 	[%rd4+56], {%f141, %f149};
	ld.global.nc.f32 	%f154, [%rd37+64];
	ld.global.nc.f32 	%f155, [%rd38+64];
	add.f32 	%f156, %f154, %f155;
	mul.f32 	%f157, %f156, 0f3F000000;
	sub.f32 	%f158, %f157, %f153;
	add.f32 	%f159, %f151, %f158;
	sub.f32 	%f160, %f159, %f151;
	sub.f32 	%f161, %f160, %f158;
	ld.global.nc.f32 	%f162, [%rd37+68];
	ld.global.nc.f32 	%f163, [%rd38+68];
	add.f32 	%f164, %f162, %f163;
	mul.f32 	%f165, %f164, 0f3F000000;
	sub.f32 	%f166, %f165, %f161;
	add.f32 	%f167, %f159, %f166;
	sub.f32 	%f168, %f167, %f159;
	sub.f32 	%f169, %f168, %f166;
	st.local.v2.f32 	[%rd4+64], {%f157, %f165};
	ld.global.nc.f32 	%f170, [%rd37+72];
	ld.global.nc.f32 	%f171, [%rd38+72];
	add.f32 	%f172, %f170, %f171;
	mul.f32 	%f173, %f172, 0f3F000000;
	sub.f32 	%f174, %f173, %f169;
	add.f32 	%f175, %f167, %f174;
	sub.f32 	%f176, %f175, %f167;
	sub.f32 	%f177, %f176, %f174;
	ld.global.nc.f32 	%f178, [%rd37+76];
	ld.global.nc.f32 	%f179, [%rd38+76];
	add.f32 	%f180, %f178, %f179;
	mul.f32 	%f181, %f180, 0f3F000000;
	sub.f32 	%f182, %f181, %f177;
	add.f32 	%f183, %f175, %f182;
	sub.f32 	%f184, %f183, %f175;
	sub.f32 	%f185, %f184, %f182;
	st.local.v2.f32 	[%rd4+72], {%f173, %f181};
	ld.global.nc.f32 	%f186, [%rd37+80];
	ld.global.nc.f32 	%f187, [%rd38+80];
	add.f32 	%f188, %f186, %f187;
	mul.f32 	%f189, %f188, 0f3F000000;
	sub.f32 	%f190, %f189, %f185;
	add.f32 	%f191, %f183, %f190;
	sub.f32 	%f192, %f191, %f183;
	sub.f32 	%f193, %f192, %f190;
	ld.global.nc.f32 	%f194, [%rd37+84];
	ld.global.nc.f32 	%f195, [%rd38+84];
	add.f32 	%f196, %f194, %f195;
	mul.f32 	%f197, %f196, 0f3F000000;
	sub.f32 	%f198, %f197, %f193;
	add.f32 	%f199, %f191, %f198;
	sub.f32 	%f200, %f199, %f191;
	sub.f32 	%f201, %f200, %f198;
	st.local.v2.f32 	[%rd4+80], {%f189, %f197};
	ld.global.nc.f32 	%f202, [%rd37+88];
	ld.global.nc.f32 	%f203, [%rd38+88];
	add.f32 	%f204, %f202, %f203;
	mul.f32 	%f205, %f204, 0f3F000000;
	sub.f32 	%f206, %f205, %f201;
	add.f32 	%f207, %f199, %f206;
	sub.f32 	%f208, %f207, %f199;
	sub.f32 	%f209, %f208, %f206;
	ld.global.nc.f32 	%f210, [%rd37+92];
	ld.global.nc.f32 	%f211, [%rd38+92];
	add.f32 	%f212, %f210, %f211;
	mul.f32 	%f213, %f212, 0f3F000000;
	sub.f32 	%f214, %f213, %f209;
	add.f32 	%f215, %f207, %f214;
	sub.f32 	%f216, %f215, %f207;
	sub.f32 	%f217, %f216, %f214;
	st.local.v2.f32 	[%rd4+88], {%f205, %f213};
	ld.global.nc.f32 	%f218, [%rd37+96];
	ld.global.nc.f32 	%f219, [%rd38+96];
	add.f32 	%f220, %f218, %f219;
	mul.f32 	%f221, %f220, 0f3F000000;
	sub.f32 	%f222, %f221, %f217;
	add.f32 	%f223, %f215, %f222;
	sub.f32 	%f224, %f223, %f215;
	sub.f32 	%f225, %f224, %f222;
	ld.global.nc.f32 	%f226, [%rd37+100];
	ld.global.nc.f32 	%f227, [%rd38+100];
	add.f32 	%f228, %f226, %f227;
	mul.f32 	%f229, %f228, 0f3F000000;
	sub.f32 	%f230, %f229, %f225;
	add.f32 	%f231, %f223, %f230;
	sub.f32 	%f232, %f231, %f223;
	sub.f32 	%f233, %f232, %f230;
	st.local.v2.f32 	[%rd4+96], {%f221, %f229};
	ld.global.nc.f32 	%f234, [%rd37+104];
	ld.global.nc.f32 	%f235, [%rd38+104];
	add.f32 	%f236, %f234, %f235;
	mul.f32 	%f237, %f236, 0f3F000000;
	sub.f32 	%f238, %f237, %f233;
	add.f32 	%f239, %f231, %f238;
	sub.f32 	%f240, %f239, %f231;
	sub.f32 	%f241, %f240, %f238;
	ld.global.nc.f32 	%f242, [%rd37+108];
	ld.global.nc.f32 	%f243, [%rd38+108];
	add.f32 	%f244, %f242, %f243;
	mul.f32 	%f245, %f244, 0f3F000000;
	sub.f32 	%f246, %f245, %f241;
	add.f32 	%f247, %f239, %f246;
	sub.f32 	%f248, %f247, %f239;
	sub.f32 	%f249, %f248, %f246;
	st.local.v2.f32 	[%rd4+104], {%f237, %f245};
	ld.global.nc.f32 	%f250, [%rd37+112];
	ld.global.nc.f32 	%f251, [%rd38+112];
	add.f32 	%f252, %f250, %f251;
	mul.f32 	%f253, %f252, 0f3F000000;
	sub.f32 	%f254, %f253, %f249;
	add.f32 	%f255, %f247, %f254;
	sub.f32 	%f256, %f255, %f247;
	sub.f32 	%f257, %f256, %f254;
	ld.global.nc.f32 	%f258, [%rd37+116];
	ld.global.nc.f32 	%f259, [%rd38+116];
	add.f32 	%f260, %f258, %f259;
	mul.f32 	%f261, %f260, 0f3F000000;
	sub.f32 	%f262, %f261, %f257;
	add.f32 	%f263, %f255, %f262;
	sub.f32 	%f264, %f263, %f255;
	sub.f32 	%f265, %f264, %f262;
	st.local.v2.f32 	[%rd4+112], {%f253, %f261};
	ld.global.nc.f32 	%f266, [%rd37+120];
	ld.global.nc.f32 	%f267, [%rd38+120];
	add.f32 	%f268, %f266, %f267;
	mul.f32 	%f269, %f268, 0f3F000000;
	sub.f32 	%f270, %f269, %f265;
	add.f32 	%f271, %f263, %f270;
	sub.f32 	%f272, %f271, %f263;
	sub.f32 	%f273, %f272, %f270;
	ld.global.nc.f32 	%f274, [%rd37+124];
	ld.global.nc.f32 	%f275, [%rd38+124];
	add.f32 	%f276, %f274, %f275;
	mul.f32 	%f277, %f276, 0f3F000000;
	sub.f32 	%f278, %f277, %f273;
	add.f32 	%f279, %f271, %f278;
	sub.f32 	%f280, %f279, %f271;
	sub.f32 	%f281, %f280, %f278;
	st.local.v2.f32 	[%rd4+120], {%f269, %f277};
	ld.global.nc.f32 	%f282, [%rd37+128];
	ld.global.nc.f32 	%f283, [%rd38+128];
	add.f32 	%f284, %f282, %f283;
	mul.f32 	%f285, %f284, 0f3F000000;
	sub.f32 	%f286, %f285, %f281;
	add.f32 	%f287, %f279, %f286;
	sub.f32 	%f288, %f287, %f279;
	sub.f32 	%f289, %f288, %f286;
	ld.global.nc.f32 	%f290, [%rd37+132];
	ld.global.nc.f32 	%f291, [%rd38+132];
	add.f32 	%f292, %f290, %f291;
	mul.f32 	%f293, %f292, 0f3F000000;
	sub.f32 	%f294, %f293, %f289;
	add.f32 	%f295, %f287, %f294;
	sub.f32 	%f296, %f295, %f287;
	sub.f32 	%f297, %f296, %f294;
	st.local.v2.f32 	[%rd4+128], {%f285, %f293};
	add.s32 	%r50, %r46, 38;
	ld.global.nc.f32 	%f298, [%rd37+136];
	ld.global.nc.f32 	%f299, [%rd38+136];
	add.f32 	%f300, %f298, %f299;
	mul.f32 	%f301, %f300, 0f3F000000;
	sub.f32 	%f302, %f301, %f297;
	add.f32 	%f303, %f295, %f302;
	sub.f32 	%f304, %f303, %f295;
	sub.f32 	%f305, %f304, %f302;
	neg.f32 	%f306, %f31;
	sub.f32 	%f307, %f306, %f305;
	add.f32 	%f308, %f303, %f307;
	sub.f32 	%f309, %f308, %f303;
	sub.f32 	%f310, %f309, %f307;
	mul.f32 	%f311, %f308, 0f3CF0F0F1;
	sub.f32 	%f312, %f301, %f65;
	add.f32 	%f313, %f63, %f312;
	sub.f32 	%f314, %f313, %f63;
	sub.f32 	%f315, %f314, %f312;
	sub.f32 	%f316, %f306, %f315;
	add.f32 	%f317, %f313, %f316;
	sub.f32 	%f318, %f317, %f313;
	sub.f32 	%f319, %f318, %f316;
	st.local.f32 	[%rd3], %f301;
	mul.f32 	%f320, %f317, 0f3E4CCCCD;
	sub.f32 	%f321, %f320, %f311;
	add.f32 	%f322, %f321, 0f00000000;
	sub.f32 	%f323, %f322, %f321;
	st.local.f32 	[%rd5], %f321;
	ld.global.nc.f32 	%f324, [%rd37+140];
	ld.global.nc.f32 	%f325, [%rd38+140];
	add.f32 	%f326, %f324, %f325;
	mul.f32 	%f327, %f326, 0f3F000000;
	sub.f32 	%f328, %f327, %f310;
	add.f32 	%f329, %f308, %f328;
	sub.f32 	%f330, %f329, %f308;
	sub.f32 	%f331, %f330, %f328;
	neg.f32 	%f332, %f37;
	sub.f32 	%f333, %f332, %f331;
	add.f32 	%f334, %f329, %f333;
	sub.f32 	%f335, %f334, %f329;
	sub.f32 	%f336, %f335, %f333;
	st.local.v2.f32 	[%rd4], {%f301, %f327};
	mul.f32 	%f337, %f334, 0f3CF0F0F1;
	sub.f32 	%f338, %f327, %f319;
	add.f32 	%f339, %f317, %f338;
	sub.f32 	%f340, %f339, %f317;
	sub.f32 	%f341, %f340, %f338;
	sub.f32 	%f342, %f332, %f341;
	add.f32 	%f343, %f339, %f342;
	sub.f32 	%f344, %f343, %f339;
	sub.f32 	%f345, %f344, %f342;
	st.local.f32 	[%rd3+4], %f327;
	mul.f32 	%f346, %f343, 0f3E4CCCCD;
	sub.f32 	%f347, %f346, %f337;
	sub.f32 	%f348, %f347, %f323;
	add.f32 	%f349, %f322, %f348;
	sub.f32 	%f350, %f349, %f322;
	sub.f32 	%f351, %f350, %f348;
	st.local.f32 	[%rd5+4], %f347;
	ld.global.nc.f32 	%f352, [%rd37+144];
	ld.global.nc.f32 	%f353, [%rd38+144];
	add.f32 	%f354, %f352, %f353;
	mul.f32 	%f355, %f354, 0f3F000000;
	sub.f32 	%f356, %f355, %f336;
	add.f32 	%f357, %f334, %f356;
	sub.f32 	%f358, %f357, %f334;
	sub.f32 	%f359, %f358, %f356;
	neg.f32 	%f360, %f45;
	sub.f32 	%f361, %f360, %f359;
	add.f32 	%f362, %f357, %f361;
	sub.f32 	%f363, %f362, %f357;
	sub.f32 	%f364, %f363, %f361;
	mul.f32 	%f365, %f362, 0f3CF0F0F1;
	sub.f32 	%f366, %f355, %f345;
	add.f32 	%f367, %f343, %f366;
	sub.f32 	%f368, %f367, %f343;
	sub.f32 	%f369, %f368, %f366;
	sub.f32 	%f370, %f360, %f369;
	add.f32 	%f371, %f367, %f370;
	sub.f32 	%f372, %f371, %f367;
	sub.f32 	%f373, %f372, %f370;
	st.local.f32 	[%rd3+8], %f355;
	mul.f32 	%f374, %f371, 0f3E4CCCCD;
	sub.f32 	%f375, %f374, %f365;
	sub.f32 	%f376, %f375, %f351;
	add.f32 	%f377, %f349, %f376;
	sub.f32 	%f378, %f377, %f349;
	sub.f32 	%f379, %f378, %f376;
	st.local.f32 	[%rd5+8], %f375;
	ld.global.nc.f32 	%f380, [%rd37+148];
	ld.global.nc.f32 	%f381, [%rd38+148];
	add.f32 	%f382, %f380, %f381;
	mul.f32 	%f383, %f382, 0f3F000000;
	sub.f32 	%f384, %f383, %f364;
	add.f32 	%f385, %f362, %f384;
	sub.f32 	%f386, %f385, %f362;
	sub.f32 	%f387, %f386, %f384;
	neg.f32 	%f388, %f53;
	sub.f32 	%f389, %f388, %f387;
	add.f32 	%f514, %f385, %f389;
	sub.f32 	%f390, %f514, %f385;
	sub.f32 	%f513, %f390, %f389;
	st.local.v2.f32 	[%rd4+8], {%f355, %f383};
	mul.f32 	%f391, %f514, 0f3CF0F0F1;
	sub.f32 	%f392, %f383, %f373;
	add.f32 	%f393, %f371, %f392;
	sub.f32 	%f394, %f393, %f371;
	sub.f32 	%f395, %f394, %f392;
	sub.f32 	%f396, %f388, %f395;
	add.f32 	%f516, %f393, %f396;
	sub.f32 	%f397, %f516, %f393;
	sub.f32 	%f515, %f397, %f396;
	st.local.f32 	[%rd3+12], %f383;
	mul.f32 	%f398, %f516, 0f3E4CCCCD;
	sub.f32 	%f399, %f398, %f391;
	sub.f32 	%f400, %f399, %f379;
	add.f32 	%f512, %f377, %f400;
	sub.f32 	%f401, %f512, %f377;
	sub.f32 	%f511, %f401, %f400;
	st.local.f32 	[%rd5+12], %f399;
	setp.ge.s32 	%p8, %r50, %r24;
	@%p8 bra 	$L__BB0_13;
	sub.s32 	%r30, %r24, %r46;
	add.s32 	%r10, %r30, -38;
	add.s32 	%r31, %r24, -39;
	setp.eq.s32 	%p9, %r31, %r46;
	mov.b64 	%rd75, 4;
	mov.f32 	%f517, 0f00000000;
	mov.u64 	%rd76, %rd75;
	mov.u64 	%rd77, %rd75;
	@%p9 bra 	$L__BB0_11;
	and.b32  	%r33, %r10, -2;
	neg.s32 	%r45, %r33;
	mul.wide.u32 	%rd40, %r46, 4;
	add.s64 	%rd41, %rd40, 156;
	add.s64 	%rd74, %rd1, %rd41;
	add.s64 	%rd73, %rd6, %rd41;
	add.s64 	%rd72, %rd2, %rd41;
	add.s64 	%rd71, %rd7, %rd41;
	mov.b32 	%r47, 4;
	mov.f32 	%f517, 0f00000000;
	mov.u32 	%r48, %r47;
	mov.u32 	%r49, %r47;
$L__BB0_9:
	ld.global.nc.f32 	%f404, [%rd73+-4];
	ld.global.nc.f32 	%f405, [%rd71+-4];
	add.f32 	%f406, %f404, %f405;
	mul.f32 	%f407, %f406, 0f3F000000;
	mul.wide.s32 	%rd42, %r48, 4;
	add.s64 	%rd43, %rd4, %rd42;
	ld.local.f32 	%f408, [%rd43];
	sub.f32 	%f409, %f407, %f513;
	add.f32 	%f410, %f514, %f409;
	sub.f32 	%f411, %f410, %f514;
	sub.f32 	%f412, %f411, %f409;
	neg.f32 	%f413, %f408;
	sub.f32 	%f414, %f413, %f412;
	add.f32 	%f415, %f410, %f414;
	sub.f32 	%f416, %f415, %f410;
	sub.f32 	%f417, %f416, %f414;
	st.local.f32 	[%rd43], %f407;
	add.s32 	%r34, %r48, 1;
	setp.eq.s32 	%p10, %r34, 34;
	selp.b32 	%r35, 0, %r34, %p10;
	mul.f32 	%f418, %f415, 0f3CF0F0F1;
	mul.wide.s32 	%rd44, %r49, 4;
	add.s64 	%rd45, %rd3, %rd44;
	ld.local.f32 	%f419, [%rd45];
	sub.f32 	%f420, %f407, %f515;
	add.f32 	%f421, %f516, %f420;
	sub.f32 	%f422, %f421, %f516;
	sub.f32 	%f423, %f422, %f420;
	neg.f32 	%f424, %f419;
	sub.f32 	%f425, %f424, %f423;
	add.f32 	%f426, %f421, %f425;
	sub.f32 	%f427, %f426, %f421;
	sub.f32 	%f428, %f427, %f425;
	st.local.f32 	[%rd45], %f407;
	add.s32 	%r36, %r49, 1;
	setp.eq.s32 	%p11, %r36, 5;
	selp.b32 	%r37, 0, %r36, %p11;
	mul.f32 	%f429, %f426, 0f3E4CCCCD;
	sub.f32 	%f430, %f429, %f418;
	mul.wide.s32 	%rd46, %r47, 4;
	add.s64 	%rd47, %rd5, %rd46;
	ld.local.f32 	%f431, [%rd47];
	sub.f32 	%f432, %f430, %f511;
	add.f32 	%f433, %f512, %f432;
	sub.f32 	%f434, %f433, %f512;
	sub.f32 	%f435, %f434, %f432;
	neg.f32 	%f436, %f431;
	sub.f32 	%f437, %f436, %f435;
	add.f32 	%f438, %f433, %f437;
	sub.f32 	%f439, %f438, %f433;
	sub.f32 	%f440, %f439, %f437;
	st.local.f32 	[%rd47], %f430;
	add.s32 	%r38, %r47, 1;
	setp.eq.s32 	%p12, %r38, 5;
	selp.b32 	%r39, 0, %r38, %p12;
	mul.f32 	%f441, %f438, 0f3E4CCCCD;
	sub.f32 	%f442, %f430, %f441;
	sub.f32 	%f443, %f442, %f517;
	st.global.f32 	[%rd72+-4], %f442;
	st.global.f32 	[%rd74+-4], %f443;
	ld.global.nc.f32 	%f444, [%rd73];
	ld.global.nc.f32 	%f445, [%rd71];
	add.f32 	%f446, %f444, %f445;
	mul.f32 	%f447, %f446, 0f3F000000;
	mul.wide.s32 	%rd48, %r35, 4;
	add.s64 	%rd49, %rd4, %rd48;
	ld.local.f32 	%f448, [%rd49];
	sub.f32 	%f449, %f447, %f417;
	add.f32 	%f450, %f415, %f449;
	sub.f32 	%f451, %f450, %f415;
	sub.f32 	%f452, %f451, %f449;
	neg.f32 	%f453, %f448;
	sub.f32 	%f454, %f453, %f452;
	add.f32 	%f514, %f450, %f454;
	sub.f32 	%f455, %f514, %f450;
	sub.f32 	%f513, %f455, %f454;
	st.local.f32 	[%rd49], %f447;
	add.s32 	%r40, %r35, 1;
	setp.eq.s32 	%p13, %r40, 34;
	selp.b32 	%r48, 0, %r40, %p13;
	mul.f32 	%f456, %f514, 0f3CF0F0F1;
	mul.wide.s32 	%rd50, %r37, 4;
	add.s64 	%rd51, %rd3, %rd50;
	ld.local.f32 	%f457, [%rd51];
	sub.f32 	%f458, %f447, %f428;
	add.f32 	%f459, %f426, %f458;
	sub.f32 	%f460, %f459, %f426;
	sub.f32 	%f461, %f460, %f458;
	neg.f32 	%f462, %f457;
	sub.f32 	%f463, %f462, %f461;
	add.f32 	%f516, %f459, %f463;
	sub.f32 	%f464, %f516, %f459;
	sub.f32 	%f515, %f464, %f463;
	st.local.f32 	[%rd51], %f447;
	add.s32 	%r41, %r37, 1;
	setp.eq.s32 	%p14, %r41, 5;
	selp.b32 	%r49, 0, %r41, %p14;
	mul.f32 	%f465, %f516, 0f3E4CCCCD;
	sub.f32 	%f466, %f465, %f456;
	mul.wide.s32 	%rd52, %r39, 4;
	add.s64 	%rd53, %rd5, %rd52;
	ld.local.f32 	%f467, [%rd53];
	sub.f32 	%f468, %f466, %f440;
	add.f32 	%f469, %f438, %f468;
	sub.f32 	%f470, %f469, %f438;
	sub.f32 	%f471, %f470, %f468;
	neg.f32 	%f472, %f467;
	sub.f32 	%f473, %f472, %f471;
	add.f32 	%f512, %f469, %f473;
	sub.f32 	%f474, %f512, %f469;
	sub.f32 	%f511, %f474, %f473;
	st.local.f32 	[%rd53], %f466;
	add.s32 	%r42, %r39, 1;
	setp.eq.s32 	%p15, %r42, 5;
	selp.b32 	%r47, 0, %r42, %p15;
	mul.f32 	%f475, %f512, 0f3E4CCCCD;
	sub.f32 	%f517, %f466, %f475;
	sub.f32 	%f476, %f517, %f442;
	st.global.f32 	[%rd72], %f517;
	st.global.f32 	[%rd74], %f476;
	add.s32 	%r46, %r46, 2;
	add.s32 	%r45, %r45, 2;
	add.s64 	%rd74, %rd74, 8;
	add.s64 	%rd73, %rd73, 8;
	add.s64 	%rd72, %rd72, 8;
	add.s64 	%rd71, %rd71, 8;
	setp.ne.s32 	%p16, %r45, 0;
	@%p16 bra 	$L__BB0_9;
	cvt.s64.s32 	%rd76, %r48;
	cvt.s64.s32 	%rd77, %r49;
	cvt.s64.s32 	%rd75, %r47;
	add.s32 	%r50, %r46, 38;
$L__BB0_11:
	and.b32  	%r43, %r10, 1;
	setp.eq.b32 	%p17, %r43, 1;
	not.pred 	%p18, %p17;
	@%p18 bra 	$L__BB0_13;
	ld.param.u64 	%rd70, [acosc_batch_f32_param_1];
	ld.param.u64 	%rd68, [acosc_batch_f32_param_0];
	cvta.to.global.u64 	%rd54, %rd68;
	mul.wide.u32 	%rd55, %r50, 4;
	add.s64 	%rd56, %rd54, %rd55;
	ld.global.nc.f32 	%f477, [%rd56];
	cvta.to.global.u64 	%rd57, %rd70;
	add.s64 	%rd58, %rd57, %rd55;
	ld.global.nc.f32 	%f478, [%rd58];
	add.f32 	%f479, %f477, %f478;
	mul.f32 	%f480, %f479, 0f3F000000;
	shl.b64 	%rd59, %rd76, 2;
	add.s64 	%rd60, %rd4, %rd59;
	ld.local.f32 	%f481, [%rd60];
	sub.f32 	%f482, %f480, %f513;
	add.f32 	%f483, %f514, %f482;
	sub.f32 	%f484, %f483, %f514;
	sub.f32 	%f485, %f484, %f482;
	neg.f32 	%f486, %f481;
	sub.f32 	%f487, %f486, %f485;
	add.f32 	%f488, %f483, %f487;
	mul.f32 	%f489, %f488, 0fBCF0F0F1;
	shl.b64 	%rd61, %rd77, 2;
	add.s64 	%rd62, %rd3, %rd61;
	ld.local.f32 	%f490, [%rd62];
	sub.f32 	%f491, %f480, %f515;
	add.f32 	%f492, %f516, %f491;
	sub.f32 	%f493, %f492, %f516;
	sub.f32 	%f494, %f493, %f491;
	neg.f32 	%f495, %f490;
	sub.f32 	%f496, %f495, %f494;
	add.f32 	%f497, %f492, %f496;
	fma.rn.f32 	%f498, %f497, 0f3E4CCCCD, %f489;
	shl.b64 	%rd63, %rd75, 2;
	add.s64 	%rd64, %rd5, %rd63;
	ld.local.f32 	%f499, [%rd64];
	sub.f32 	%f500, %f498, %f511;
	add.f32 	%f501, %f512, %f500;
	sub.f32 	%f502, %f501, %f512;
	sub.f32 	%f503, %f502, %f500;
	neg.f32 	%f504, %f499;
	sub.f32 	%f505, %f504, %f503;
	add.f32 	%f506, %f501, %f505;
	mul.f32 	%f507, %f506, 0f3E4CCCCD;
	sub.f32 	%f508, %f498, %f507;
	sub.f32 	%f509, %f508, %f517;
	add.s64 	%rd65, %rd2, %rd55;
	st.global.f32 	[%rd65], %f508;
	add.s64 	%rd66, %rd1, %rd55;
	st.global.f32 	[%rd66], %f509;
$L__BB0_13:
	ret;

}
	// .globl	acosc_many_series_one_param_f32
.visible .entry acosc_many_series_one_param_f32(
	.param .u64 .ptr .align 1 acosc_many_series_one_param_f32_param_0,
	.param .u64 .ptr .align 1 acosc_many_series_one_param_f32_param_1,
	.param .u64 .ptr .align 1 acosc_many_series_one_param_f32_param_2,
	.param .u32 acosc_many_series_one_param_f32_param_3,
	.param .u32 acosc_many_series_one_param_f32_param_4,
	.param .u64 .ptr .align 1 acosc_many_series_one_param_f32_param_5,
	.param .u64 .ptr .align 1 acosc_many_series_one_param_f32_param_6
)
{
	.local .align 8 .b8 	__local_depot1[184];
	.reg .b64 	%SP;
	.reg .b64 	%SPL;
	.reg .pred 	%p<22>;
	.reg .b32 	%r<94>;
	.reg .b32 	%f<520>;
	.reg .b64 	%rd<171>;

	mov.u64 	%SPL, __local_depot1;
	ld.param.u64 	%rd11, [acosc_many_series_one_param_f32_param_2];
	ld.param.u32 	%r26, [acosc_many_series_one_param_f32_param_3];
	ld.param.u32 	%r27, [acosc_many_series_one_param_f32_param_4];
	ld.param.u64 	%rd12, [acosc_many_series_one_param_f32_param_5];
	ld.param.u64 	%rd13, [acosc_many_series_one_param_f32_param_6];
	cvta.to.global.u64 	%rd1, %rd13;
	cvta.to.global.u64 	%rd2, %rd12;
	add.u64 	%rd3, %SPL, 0;
	add.u64 	%rd4, %SPL, 24;
	add.u64 	%rd5, %SPL, 160;
	mov.u32 	%r1, %ctaid.x;
	setp.ge.s32 	%p1, %r1, %r26;
	setp.lt.s32 	%p2, %r27, 1;
	or.pred  	%p3, %p1, %p2;
	@%p3 bra 	$L__BB1_11;
	cvta.to.global.u64 	%rd17, %rd11;
	mul.wide.u32 	%rd18, %r1, 4;
	add.s64 	%rd19, %rd17, %rd18;
	ld.global.nc.u32 	%r28, [%rd19];
	max.s32 	%r2, %r28, 0;
	mov.u32 	%r3, %tid.x;
	setp.ge.u32 	%p4, %r3, %r27;
	@%p4 bra 	$L__BB1_4;
	mov.u32 	%r4, %ntid.x;
	mov.u32 	%r85, %r3;
$L__BB1_3:
	mad.lo.s32 	%r29, %r85, %r26, %r1;
	mul.wide.s32 	%rd20, %r29, 4;
	add.s64 	%rd21, %rd2, %rd20;
	mov.b32 	%r30, 2147483647;
	st.global.u32 	[%rd21], %r30;
	add.s64 	%rd22, %rd1, %rd20;
	st.global.u32 	[%rd22], %r30;
	add.s32 	%r85, %r85, %r4;
	setp.lt.s32 	%p5, %r85, %r27;
	@%p5 bra 	$L__BB1_3;
$L__BB1_4:
	bar.sync 	0;
	setp.ne.s32 	%p6, %r3, 0;
	setp.le.u32 	%p7, %r27, %r2;
	or.pred  	%p8, %p6, %p7;
	sub.s32 	%r7, %r27, %r2;
	setp.lt.s32 	%p9, %r7, 39;
	or.pred  	%p10, %p8, %p9;
	@%p10 bra 	$L__BB1_11;
	ld.param.u64 	%rd168, [acosc_many_series_one_param_f32_param_1];
	ld.param.u64 	%rd166, [acosc_many_series_one_param_f32_param_0];
	mad.lo.s32 	%r32, %r2, %r26, %r1;
	cvta.to.global.u64 	%rd6, %rd166;
	mul.wide.u32 	%rd23, %r32, 4;
	add.s64 	%rd24, %rd6, %rd23;
	ld.global.nc.f32 	%f36, [%rd24];
	cvta.to.global.u64 	%rd7, %rd168;
	add.s64 	%rd25, %rd7, %rd23;
	ld.global.nc.f32 	%f37, [%rd25];
	add.f32 	%f38, %f36, %f37;
	mul.f32 	%f39, %f38, 0f3F000000;
	add.f32 	%f40, %f39, 0f00000000;
	sub.f32 	%f41, %f40, %f39;
	add.s32 	%r33, %r32, %r26;
	mul.wide.u32 	%rd26, %r33, 4;
	add.s64 	%rd27, %rd6, %rd26;
	ld.global.nc.f32 	%f42, [%rd27];
	add.s64 	%rd28, %rd7, %rd26;
	ld.global.nc.f32 	%f43, [%rd28];
	add.f32 	%f44, %f42, %f43;
	mul.f32 	%f45, %f44, 0f3F000000;
	sub.f32 	%f46, %f45, %f41;
	add.f32 	%f47, %f40, %f46;
	sub.f32 	%f48, %f47, %f40;
	sub.f32 	%f49, %f48, %f46;
	add.s32 	%r34, %r33, %r26;
	mul.wide.u32 	%rd29, %r34, 4;
	add.s64 	%rd30, %rd6, %rd29;
	ld.global.nc.f32 	%f50, [%rd30];
	add.s64 	%rd31, %rd7, %rd29;
	ld.global.nc.f32 	%f51, [%rd31];
	add.f32 	%f52, %f50, %f51;
	mul.f32 	%f53, %f52, 0f3F000000;
	sub.f32 	%f54, %f53, %f49;
	add.f32 	%f55, %f47, %f54;
	sub.f32 	%f56, %f55, %f47;
	sub.f32 	%f57, %f56, %f54;
	add.s32 	%r35, %r34, %r26;
	mul.wide.u32 	%rd32, %r35, 4;
	add.s64 	%rd33, %rd6, %rd32;
	ld.global.nc.f32 	%f58, [%rd33];
	add.s64 	%rd34, %rd7, %rd32;
	ld.global.nc.f32 	%f59, [%rd34];
	add.f32 	%f60, %f58, %f59;
	mul.f32 	%f61, %f60, 0f3F000000;
	sub.f32 	%f62, %f61, %f57;
	add.f32 	%f63, %f55, %f62;
	sub.f32 	%f64, %f63, %f55;
	sub.f32 	%f65, %f64, %f62;
	add.s32 	%r36, %r35, %r26;
	mul.wide.u32 	%rd35, %r36, 4;
	add.s64 	%rd36, %rd6, %rd35;
	ld.global.nc.f32 	%f66, [%rd36];
	add.s64 	%rd37, %rd7, %rd35;
	ld.global.nc.f32 	%f67, [%rd37];
	add.f32 	%f68, %f66, %f67;
	mul.f32 	%f1, %f68, 0f3F000000;
	sub.f32 	%f69, %f1, %f65;
	add.f32 	%f70, %f63, %f69;
	sub.f32 	%f71, %f70, %f63;
	sub.f32 	%f72, %f71, %f69;
	st.local.f32 	[%rd3+16], %f1;
	add.s32 	%r37, %r36, %r26;
	mul.wide.u32 	%rd38, %r37, 4;
	add.s64 	%rd39, %rd6, %rd38;
	ld.global.nc.f32 	%f73, [%rd39];
	add.s64 	%rd40, %rd7, %rd38;
	ld.global.nc.f32 	%f74, [%rd40];
	add.f32 	%f75, %f73, %f74;
	mul.f32 	%f76, %f75, 0f3F000000;
	sub.f32 	%f77, %f76, %f72;
	add.f32 	%f78, %f70, %f77;
	sub.f32 	%f79, %f78, %f70;
	sub.f32 	%f80, %f79, %f77;
	st.local.v2.f32 	[%rd4+16], {%f1, %f76};
	add.s32 	%r38, %r37, %r26;
	mul.wide.u32 	%rd41, %r38, 4;
	add.s64 	%rd42, %rd6, %rd41;
	ld.global.nc.f32 	%f81, [%rd42];
	add.s64 	%rd43, %rd7, %rd41;
	ld.global.nc.f32 	%f82, [%rd43];
	add.f32 	%f83, %f81, %f82;
	mul.f32 	%f84, %f83, 0f3F000000;
	sub.f32 	%f85, %f84, %f80;
	add.f32 	%f86, %f78, %f85;
	sub.f32 	%f87, %f86, %f78;
	sub.f32 	%f88, %f87, %f85;
	add.s32 	%r39, %r38, %r26;
	mul.wide.u32 	%rd44, %r39, 4;
	add.s64 	%rd45, %rd6, %rd44;
	ld.global.nc.f32 	%f89, [%rd45];
	add.s64 	%rd46, %rd7, %rd44;
	ld.global.nc.f32 	%f90, [%rd46];
	add.f32 	%f91, %f89, %f90;
	mul.f32 	%f92, %f91, 0f3F000000;
	sub.f32 	%f93, %f92, %f88;
	add.f32 	%f94, %f86, %f93;
	sub.f32 	%f95, %f94, %f86;
	sub.f32 	%f96, %f95, %f93;
	st.local.v2.f32 	[%rd4+24], {%f84, %f92};
	add.s32 	%r40, %r39, %r26;
	mul.wide.u32 	%rd47, %r40, 4;
	add.s64 	%rd48, %rd6, %rd47;
	ld.global.nc.f32 	%f97, [%rd48];
	add.s64 	%rd49, %rd7, %rd47;
	ld.global.nc.f32 	%f98, [%rd49];
	add.f32 	%f99, %f97, %f98;
	mul.f32 	%f100, %f99, 0f3F000000;
	sub.f32 	%f101, %f100, %f96;
	add.f32 	%f102, %f94, %f101;
	sub.f32 	%f103, %f102, %f94;
	sub.f32 	%f104, %f103, %f101;
	add.s32 	%r41, %r40, %r26;
	mul.wide.u32 	%rd50, %r41, 4;
	add.s64 	%rd51, %rd6, %rd50;
	ld.global.nc.f32 	%f105, [%rd51];
	add.s64 	%rd52, %rd7, %rd50;
	ld.global.nc.f32 	%f106, [%rd52];
	add.f32 	%f107, %f105, %f106;
	mul.f32 	%f108, %f107, 0f3F000000;
	sub.f32 	%f109, %f108, %f104;
	add.f32 	%f110, %f102, %f109;
	sub.f32 	%f111, %f110, %f102;
	sub.f32 	%f112, %f111, %f109;
	st.local.v2.f32 	[%rd4+32], {%f100, %f108};
	add.s32 	%r42, %r41, %r26;
	mul.wide.u32 	%rd53, %r42, 4;
	add.s64 	%rd54, %rd6, %rd53;
	ld.global.nc.f32 	%f113, [%rd54];
	add.s64 	%rd55, %rd7, %rd53;
	ld.global.nc.f32 	%f114, [%rd55];
	add.f32 	%f115, %f113, %f114;
	mul.f32 	%f116, %f115, 0f3F000000;
	sub.f32 	%f117, %f116, %f112;
	add.f32 	%f118, %f110, %f117;
	sub.f32 	%f119, %f118, %f110;
	sub.f32 	%f120, %f119, %f117;
	add.s32 	%r43, %r42, %r26;
	mul.wide.u32 	%rd56, %r43, 4;
	add.s64 	%rd57, %rd6, %rd56;
	ld.global.nc.f32 	%f121, [%rd57];
	add.s64 	%rd58, %rd7, %rd56;
	ld.global.nc.f32 	%f122, [%rd58];
	add.f32 	%f123, %f121, %f122;
	mul.f32 	%f124, %f123, 0f3F000000;
	sub.f32 	%f125, %f124, %f120;
	add.f32 	%f126, %f118, %f125;
	sub.f32 	%f127, %f126, %f118;
	sub.f32 	%f128, %f127, %f125;
	st.local.v2.f32 	[%rd4+40], {%f116, %f124};
	add.s32 	%r44, %r43, %r26;
	mul.wide.u32 	%rd59, %r44, 4;
	add.s64 	%rd60, %rd6, %rd59;
	ld.global.nc.f32 	%f129, [%rd60];
	add.s64 	%rd61, %rd7, %rd59;
	ld.global.nc.f32 	%f130, [%rd61];
	add.f32 	%f131, %f129, %f130;
	mul.f32 	%f132, %f131, 0f3F000000;
	sub.f32 	%f133, %f132, %f128;
	add.f32 	%f134, %f126, %f133;
	sub.f32 	%f135, %f134, %f126;
	sub.f32 	%f136, %f135, %f133;
	add.s32 	%r45, %r44, %r26;
	mul.wide.u32 	%rd62, %r45, 4;
	add.s64 	%rd63, %rd6, %rd62;
	ld.global.nc.f32 	%f137, [%rd63];
	add.s64 	%rd64, %rd7, %rd62;
	ld.global.nc.f32 	%f138, [%rd64];
	add.f32 	%f139, %f137, %f138;
	mul.f32 	%f140, %f139, 0f3F000000;
	sub.f32 	%f141, %f140, %f136;
	add.f32 	%f142, %f134, %f141;
	sub.f32 	%f143, %f142, %f134;
	sub.f32 	%f144, %f143, %f141;
	st.local.v2.f32 	[%rd4+48], {%f132, %f140};
	add.s32 	%r46, %r45, %r26;
	mul.wide.u32 	%rd65, %r46, 4;
	add.s64 	%rd66, %rd6, %rd65;
	ld.global.nc.f32 	%f145, [%rd66];
	add.s64 	%rd67, %rd7, %rd65;
	ld.global.nc.f32 	%f146, [%rd67];
	add.f32 	%f147, %f145, %f146;
	mul.f32 	%f148, %f147, 0f3F000000;
	sub.f32 	%f149, %f148, %f144;
	add.f32 	%f150, %f142, %f149;
	sub.f32 	%f151, %f150, %f142;
	sub.f32 	%f152, %f151, %f149;
	add.s32 	%r47, %r46, %r26;
	mul.wide.u32 	%rd68, %r47, 4;
	add.s64 	%rd69, %rd6, %rd68;
	ld.global.nc.f32 	%f153, [%rd69];
	add.s64 	%rd70, %rd7, %rd68;
	ld.global.nc.f32 	%f154, [%rd70];
	add.f32 	%f155, %f153, %f154;
	mul.f32 	%f156, %f155, 0f3F000000;
	sub.f32 	%f157, %f156, %f152;
	add.f32 	%f158, %f150, %f157;
	sub.f32 	%f159, %f158, %f150;
	sub.f32 	%f160, %f159, %f157;
	st.local.v2.f32 	[%rd4+56], {%f148, %f156};
	add.s32 	%r48, %r47, %r26;
	mul.wide.u32 	%rd71, %r48, 4;
	add.s64 	%rd72, %rd6, %rd71;
	ld.global.nc.f32 	%f161, [%rd72];
	add.s64 	%rd73, %rd7, %rd71;
	ld.global.nc.f32 	%f162, [%rd73];
	add.f32 	%f163, %f161, %f162;
	mul.f32 	%f164, %f163, 0f3F000000;
	sub.f32 	%f165, %f164, %f160;
	add.f32 	%f166, %f158, %f165;
	sub.f32 	%f167, %f166, %f158;
	sub.f32 	%f168, %f167, %f165;
	add.s32 	%r49, %r48, %r26;
	mul.wide.u32 	%rd74, %r49, 4;
	add.s64 	%rd75, %rd6, %rd74;
	ld.global.nc.f32 	%f169, [%rd75];
	add.s64 	%rd76, %rd7, %rd74;
	ld.global.nc.f32 	%f170, [%rd76];
	add.f32 	%f171, %f169, %f170;
	mul.f32 	%f172, %f171, 0f3F000000;
	sub.f32 	%f173, %f172, %f168;
	add.f32 	%f174, %f166, %f173;
	sub.f32 	%f175, %f174, %f166;
	sub.f32 	%f176, %f175, %f173;
	st.local.v2.f32 	[%rd4+64], {%f164, %f172};
	add.s32 	%r50, %r49, %r26;
	mul.wide.u32 	%rd77, %r50, 4;
	add.s64 	%rd78, %rd6, %rd77;
	ld.global.nc.f32 	%f177, [%rd78];
	add.s64 	%rd79, %rd7, %rd77;
	ld.global.nc.f32 	%f178, [%rd79];
	add.f32 	%f179, %f177, %f178;
	mul.f32 	%f180, %f179, 0f3F000000;
	sub.f32 	%f181, %f180, %f176;
	add.f32 	%f182, %f174, %f181;
	sub.f32 	%f183, %f182, %f174;
	sub.f32 	%f184, %f183, %f181;
	add.s32 	%r51, %r50, %r26;
	mul.wide.u32 	%rd80, %r51, 4;
	add.s64 	%rd81, %rd6, %rd80;
	ld.global.nc.f32 	%f185, [%rd81];
	add.s64 	%rd82, %rd7, %rd80;
	ld.global.nc.f32 	%f186, [%rd82];
	add.f32 	%f187, %f185, %f186;
	mul.f32 	%f188, %f187, 0f3F000000;
	sub.f32 	%f189, %f188, %f184;
	add.f32 	%f190, %f182, %f189;
	sub.f32 	%f191, %f190, %f182;
	sub.f32 	%f192, %f191, %f189;
	st.local.v2.f32 	[%rd4+72], {%f180, %f188};
	add.s32 	%r52, %r51, %r26;
	mul.wide.u32 	%rd83, %r52, 4;
	add.s64 	%rd84, %rd6, %rd83;
	ld.global.nc.f32 	%f193, [%rd84];
	add.s64 	%rd85, %rd7, %rd83;
	ld.global.nc.f32 	%f194, [%rd85];
	add.f32 	%f195, %f193, %f194;
	mul.f32 	%f196, %f195, 0f3F000000;
	sub.f32 	%f197, %f196, %f192;
	add.f32 	%f198, %f190, %f197;
	sub.f32 	%f199, %f198, %f190;
	sub.f32 	%f200, %f199, %f197;
	add.s32 	%r53, %r52, %r26;
	mul.wide.u32 	%rd86, %r53, 4;
	add.s64 	%rd87, %rd6, %rd86;
	ld.global.nc.f32 	%f201, [%rd87];
	add.s64 	%rd88, %rd7, %rd86;
	ld.global.nc.f32 	%f202, [%rd88];
	add.f32 	%f203, %f201, %f202;
	mul.f32 	%f204, %f203, 0f3F000000;
	sub.f32 	%f205, %f204, %f200;
	add.f32 	%f206, %f198, %f205;
	sub.f32 	%f207, %f206, %f198;
	sub.f32 	%f208, %f207, %f205;
	st.local.v2.f32 	[%rd4+80], {%f196, %f204};
	add.s32 	%r54, %r53, %r26;
	mul.wide.u32 	%rd89, %r54, 4;
	add.s64 	%rd90, %rd6, %rd89;
	ld.global.nc.f32 	%f209, [%rd90];
	add.s64 	%rd91, %rd7, %rd89;
	ld.global.nc.f32 	%f210, [%rd91];
	add.f32 	%f211, %f209, %f210;
	mul.f32 	%f212, %f211, 0f3F000000;
	sub.f32 	%f213, %f212, %f208;
	add.f32 	%f214, %f206, %f213;
	sub.f32 	%f215, %f214, %f206;
	sub.f32 	%f216, %f215, %f213;
	add.s32 	%r55, %r54, %r26;
	mul.wide.u32 	%rd92, %r55, 4;
	add.s64 	%rd93, %rd6, %rd92;
	ld.global.nc.f32 	%f217, [%rd93];
	add.s64 	%rd94, %rd7, %rd92;
	ld.global.nc.f32 	%f218, [%rd94];
	add.f32 	%f219, %f217, %f218;
	mul.f32 	%f220, %f219, 0f3F000000;
	sub.f32 	%f221, %f220, %f216;
	add.f32 	%f222, %f214, %f221;
	sub.f32 	%f223, %f222, %f214;
	sub.f32 	%f224, %f223, %f221;
	st.local.v2.f32 	[%rd4+88], {%f212, %f220};
	add.s32 	%r56, %r55, %r26;
	mul.wide.u32 	%rd95, %r56, 4;
	add.s64 	%rd96, %rd6, %rd95;
	ld.global.nc.f32 	%f225, [%rd96];
	add.s64 	%rd97, %rd7, %rd95;
	ld.global.nc.f32 	%f226, [%rd97];
	add.f32 	%f227, %f225, %f226;
	mul.f32 	%f228, %f227, 0f3F000000;
	sub.f32 	%f229, %f228, %f224;
	add.f32 	%f230, %f222, %f229;
	sub.f32 	%f231, %f230, %f222;
	sub.f32 	%f232, %f231, %f229;
	add.s32 	%r57, %r56, %r26;
	mul.wide.u32 	%rd98, %r57, 4;
	add.s64 	%rd99, %rd6, %rd98;
	ld.global.nc.f32 	%f233, [%rd99];
	add.s64 	%rd100, %rd7, %rd98;
	ld.global.nc.f32 	%f234, [%rd100];
	add.f32 	%f235, %f233, %f234;
	mul.f32 	%f236, %f235, 0f3F000000;
	sub.f32 	%f237, %f236, %f232;
	add.f32 	%f238, %f230, %f237;
	sub.f32 	%f239, %f238, %f230;
	sub.f32 	%f240, %f239, %f237;
	st.local.v2.f32 	[%rd4+96], {%f228, %f236};
	add.s32 	%r58, %r57, %r26;
	mul.wide.u32 	%rd101, %r58, 4;
	add.s64 	%rd102, %rd6, %rd101;
	ld.global.nc.f32 	%f241, [%rd102];
	add.s64 	%rd103, %rd7, %rd101;
	ld.global.nc.f32 	%f242, [%rd103];
	add.f32 	%f243, %f241, %f242;
	mul.f32 	%f244, %f243, 0f3F000000;
	sub.f32 	%f245, %f244, %f240;
	add.f32 	%f246, %f238, %f245;
	sub.f32 	%f247, %f246, %f238;
	sub.f32 	%f248, %f247, %f245;
	add.s32 	%r59, %r58, %r26;
	mul.wide.u32 	%rd104, %r59, 4;
	add.s64 	%rd105, %rd6, %rd104;
	ld.global.nc.f32 	%f249, [%rd105];
	add.s64 	%rd106, %rd7, %rd104;
	ld.global.nc.f32 	%f250, [%rd106];
	add.f32 	%f251, %f249, %f250;
	mul.f32 	%f252, %f251, 0f3F000000;
	sub.f32 	%f253, %f252, %f248;
	add.f32 	%f254, %f246, %f253;
	sub.f32 	%f255, %f254, %f246;
	sub.f32 	%f256, %f255, %f253;
	st.local.v2.f32 	[%rd4+104], {%f244, %f252};
	add.s32 	%r60, %r59, %r26;
	mul.wide.u32 	%rd107, %r60, 4;
	add.s64 	%rd108, %rd6, %rd107;
	ld.global.nc.f32 	%f257, [%rd108];
	add.s64 	%rd109, %rd7, %rd107;
	ld.global.nc.f32 	%f258, [%rd109];
	add.f32 	%f259, %f257, %f258;
	mul.f32 	%f260, %f259, 0f3F000000;
	sub.f32 	%f261, %f260, %f256;
	add.f32 	%f262, %f254, %f261;
	sub.f32 	%f263, %f262, %f254;
	sub.f32 	%f264, %f263, %f261;
	add.s32 	%r61, %r60, %r26;
	mul.wide.u32 	%rd110, %r61, 4;
	add.s64 	%rd111, %rd6, %rd110;
	ld.global.nc.f32 	%f265, [%rd111];
	add.s64 	%rd112, %rd7, %rd110;
	ld.global.nc.f32 	%f266, [%rd112];
	add.f32 	%f267, %f265, %f266;
	mul.f32 	%f268, %f267, 0f3F000000;
	sub.f32 	%f269, %f268, %f264;
	add.f32 	%f270, %f262, %f269;
	sub.f32 	%f271, %f270, %f262;
	sub.f32 	%f272, %f271, %f269;
	st.local.v2.f32 	[%rd4+112], {%f260, %f268};
	add.s32 	%r62, %r61, %r26;
	mul.wide.u32 	%rd113, %r62, 4;
	add.s64 	%rd114, %rd6, %rd113;
	ld.global.nc.f32 	%f273, [%rd114];
	add.s64 	%rd115, %rd7, %rd113;
	ld.global.nc.f32 	%f274, [%rd115];
	add.f32 	%f275, %f273, %f274;
	mul.f32 	%f276, %f275, 0f3F000000;
	sub.f32 	%f277, %f276, %f272;
	add.f32 	%f278, %f270, %f277;
	sub.f32 	%f279, %f278, %f270;
	sub.f32 	%f280, %f279, %f277;
	add.s32 	%r63, %r62, %r26;
	mul.wide.u32 	%rd116, %r63, 4;
	add.s64 	%rd117, %rd6, %rd116;
	ld.global.nc.f32 	%f281, [%rd117];
	add.s64 	%rd118, %rd7, %rd116;
	ld.global.nc.f32 	%f282, [%rd118];
	add.f32 	%f283, %f281, %f282;
	mul.f32 	%f284, %f283, 0f3F000000;
	sub.f32 	%f285, %f284, %f280;
	add.f32 	%f286, %f278, %f285;
	sub.f32 	%f287, %f286, %f278;
	sub.f32 	%f288, %f287, %f285;
	st.local.v2.f32 	[%rd4+120], {%f276, %f284};
	add.s32 	%r64, %r63, %r26;
	mul.wide.u32 	%rd119, %r64, 4;
	add.s64 	%rd120, %rd6, %rd119;
	ld.global.nc.f32 	%f289, [%rd120];
	add.s64 	%rd121, %rd7, %rd119;
	ld.global.nc.f32 	%f290, [%rd121];
	add.f32 	%f291, %f289, %f290;
	mul.f32 	%f292, %f291, 0f3F000000;
	sub.f32 	%f293, %f292, %f288;
	add.f32 	%f294, %f286, %f293;
	sub.f32 	%f295, %f294, %f286;
	sub.f32 	%f296, %f295, %f293;
	add.s32 	%r65, %r64, %r26;
	mul.wide.u32 	%rd122, %r65, 4;
	add.s64 	%rd123, %rd6, %rd122;
	ld.global.nc.f32 	%f297, [%rd123];
	add.s64 	%rd124, %rd7, %rd122;
	ld.global.nc.f32 	%f298, [%rd124];
	add.f32 	%f299, %f297, %f298;
	mul.f32 	%f300, %f299, 0f3F000000;
	sub.f32 	%f301, %f300, %f296;
	add.f32 	%f302, %f294, %f301;
	sub.f32 	%f303, %f302, %f294;
	sub.f32 	%f304, %f303, %f301;
	st.local.v2.f32 	[%rd4+128], {%f292, %f300};
	add.s32 	%r86, %r2, 38;
	add.s32 	%r66, %r65, %r26;
	mul.wide.u32 	%rd125, %r66, 4;
	add.s64 	%rd126, %rd6, %rd125;
	ld.global.nc.f32 	%f305, [%rd126];
	add.s64 	%rd127, %rd7, %rd125;
	ld.global.nc.f32 	%f306, [%rd127];
	add.f32 	%f307, %f305, %f306;
	mul.f32 	%f308, %f307, 0f3F000000;
	sub.f32 	%f309, %f308, %f304;
	add.f32 	%f310, %f302, %f309;
	sub.f32 	%f311, %f310, %f302;
	sub.f32 	%f312, %f311, %f309;
	neg.f32 	%f313, %f39;
	sub.f32 	%f314, %f313, %f312;
	add.f32 	%f315, %f310, %f314;
	sub.f32 	%f316, %f315, %f310;
	sub.f32 	%f317, %f316, %f314;
	mul.f32 	%f318, %f315, 0f3CF0F0F1;
	sub.f32 	%f319, %f308, %f72;
	add.f32 	%f320, %f70, %f319;
	sub.f32 	%f321, %f320, %f70;
	sub.f32 	%f322, %f321, %f319;
	sub.f32 	%f323, %f313, %f322;
	add.f32 	%f324, %f320, %f323;
	sub.f32 	%f325, %f324, %f320;
	sub.f32 	%f326, %f325, %f323;
	st.local.f32 	[%rd3], %f308;
	mul.f32 	%f327, %f324, 0f3E4CCCCD;
	sub.f32 	%f328, %f327, %f318;
	add.f32 	%f329, %f328, 0f00000000;
	sub.f32 	%f330, %f329, %f328;
	st.local.f32 	[%rd5], %f328;
	add.s32 	%r67, %r66, %r26;
	mul.wide.u32 	%rd128, %r67, 4;
	add.s64 	%rd129, %rd6, %rd128;
	ld.global.nc.f32 	%f331, [%rd129];
	add.s64 	%rd130, %rd7, %rd128;
	ld.global.nc.f32 	%f332, [%rd130];
	add.f32 	%f333, %f331, %f332;
	mul.f32 	%f334, %f333, 0f3F000000;
	sub.f32 	%f335, %f334, %f317;
	add.f32 	%f336, %f315, %f335;
	sub.f32 	%f337, %f336, %f315;
	sub.f32 	%f338, %f337, %f335;
	neg.f32 	%f339, %f45;
	sub.f32 	%f340, %f339, %f338;
	add.f32 	%f341, %f336, %f340;
	sub.f32 	%f342, %f341, %f336;
	sub.f32 	%f343, %f342, %f340;
	st.local.v2.f32 	[%rd4], {%f308, %f334};
	mul.f32 	%f344, %f341, 0f3CF0F0F1;
	sub.f32 	%f345, %f334, %f326;
	add.f32 	%f346, %f324, %f345;
	sub.f32 	%f347, %f346, %f324;
	sub.f32 	%f348, %f347, %f345;
	sub.f32 	%f349, %f339, %f348;
	add.f32 	%f350, %f346, %f349;
	sub.f32 	%f351, %f350, %f346;
	sub.f32 	%f352, %f351, %f349;
	st.local.f32 	[%rd3+4], %f334;
	mul.f32 	%f353, %f350, 0f3E4CCCCD;
	sub.f32 	%f354, %f353, %f344;
	sub.f32 	%f355, %f354, %f330;
	add.f32 	%f356, %f329, %f355;
	sub.f32 	%f357, %f356, %f329;
	sub.f32 	%f358, %f357, %f355;
	st.local.f32 	[%rd5+4], %f354;
	add.s32 	%r68, %r67, %r26;
	mul.wide.u32 	%rd131, %r68, 4;
	add.s64 	%rd132, %rd6, %rd131;
	ld.global.nc.f32 	%f359, [%rd132];
	add.s64 	%rd133, %rd7, %rd131;
	ld.global.nc.f32 	%f360, [%rd133];
	add.f32 	%f361, %f359, %f360;
	mul.f32 	%f362, %f361, 0f3F000000;
	sub.f32 	%f363, %f362, %f343;
	add.f32 	%f364, %f341, %f363;
	sub.f32 	%f365, %f364, %f341;
	sub.f32 	%f366, %f365, %f363;
	neg.f32 	%f367, %f53;
	sub.f32 	%f368, %f367, %f366;
	add.f32 	%f369, %f364, %f368;
	sub.f32 	%f370, %f369, %f364;
	sub.f32 	%f371, %f370, %f368;
	mul.f32 	%f372, %f369, 0f3CF0F0F1;
	sub.f32 	%f373, %f362, %f352;
	add.f32 	%f374, %f350, %f373;
	sub.f32 	%f375, %f374, %f350;
	sub.f32 	%f376, %f375, %f373;
	sub.f32 	%f377, %f367, %f376;
	add.f32 	%f378, %f374, %f377;
	sub.f32 	%f379, %f378, %f374;
	sub.f32 	%f380, %f379, %f377;
	st.local.f32 	[%rd3+8], %f362;
	mul.f32 	%f381, %f378, 0f3E4CCCCD;
	sub.f32 	%f382, %f381, %f372;
	sub.f32 	%f383, %f382, %f358;
	add.f32 	%f384, %f356, %f383;
	sub.f32 	%f385, %f384, %f356;
	sub.f32 	%f386, %f385, %f383;
	st.local.f32 	[%rd5+8], %f382;
	add.s32 	%r9, %r68, %r26;
	mul.wide.u32 	%rd134, %r9, 4;
	add.s64 	%rd135, %rd6, %rd134;
	ld.global.nc.f32 	%f387, [%rd135];
	add.s64 	%rd136, %rd7, %rd134;
	ld.global.nc.f32 	%f388, [%rd136];
	add.f32 	%f389, %f387, %f388;
	mul.f32 	%f390, %f389, 0f3F000000;
	sub.f32 	%f391, %f390, %f371;
	add.f32 	%f392, %f369, %f391;
	sub.f32 	%f393, %f392, %f369;
	sub.f32 	%f394, %f393, %f391;
	neg.f32 	%f395, %f61;
	sub.f32 	%f396, %f395, %f394;
	add.f32 	%f517, %f392, %f396;
	sub.f32 	%f397, %f517, %f392;
	sub.f32 	%f516, %f397, %f396;
	st.local.v2.f32 	[%rd4+8], {%f362, %f390};
	mul.f32 	%f398, %f517, 0f3CF0F0F1;
	sub.f32 	%f399, %f390, %f380;
	add.f32 	%f400, %f378, %f399;
	sub.f32 	%f401, %f400, %f378;
	sub.f32 	%f402, %f401, %f399;
	sub.f32 	%f403, %f395, %f402;
	add.f32 	%f519, %f400, %f403;
	sub.f32 	%f404, %f519, %f400;
	sub.f32 	%f518, %f404, %f403;
	st.local.f32 	[%rd3+12], %f390;
	mul.f32 	%f405, %f519, 0f3E4CCCCD;
	sub.f32 	%f406, %f405, %f398;
	sub.f32 	%f407, %f406, %f386;
	add.f32 	%f515, %f384, %f407;
	sub.f32 	%f408, %f515, %f384;
	sub.f32 	%f514, %f408, %f407;
	st.local.f32 	[%rd5+12], %f406;
	setp.ge.u32 	%p11, %r86, %r27;
	@%p11 bra 	$L__BB1_11;
	ld.param.u64 	%rd170, [acosc_many_series_one_param_f32_param_5];
	cvta.to.global.u64 	%rd8, %rd170;
	and.b32  	%r70, %r7, 1;
	setp.eq.b32 	%p12, %r70, 1;
	not.pred 	%p13, %p12;
	mov.b32 	%r92, 4;
	mov.f32 	%f513, 0f00000000;
	mov.u32 	%r91, %r92;
	@%p13 bra 	$L__BB1_8;
	add.s32 	%r73, %r9, %r26;
	mul.wide.u32 	%rd137, %r73, 4;
	add.s64 	%rd138, %rd6, %rd137;
	ld.global.nc.f32 	%f410, [%rd138];
	add.s64 	%rd139, %rd7, %rd137;
	ld.global.nc.f32 	%f411, [%rd139];
	add.f32 	%f412, %f410, %f411;
	mul.f32 	%f413, %f412, 0f3F000000;
	sub.f32 	%f414, %f413, %f516;
	add.f32 	%f415, %f517, %f414;
	sub.f32 	%f416, %f415, %f517;
	sub.f32 	%f417, %f416, %f414;
	neg.f32 	%f418, %f1;
	sub.f32 	%f419, %f418, %f417;
	add.f32 	%f517, %f415, %f419;
	sub.f32 	%f420, %f517, %f415;
	sub.f32 	%f516, %f420, %f419;
	st.local.f32 	[%rd4+16], %f413;
	mul.f32 	%f421, %f517, 0fBCF0F0F1;
	sub.f32 	%f422, %f413, %f518;
	add.f32 	%f423, %f519, %f422;
	sub.f32 	%f424, %f423, %f519;
	sub.f32 	%f425, %f424, %f422;
	sub.f32 	%f426, %f418, %f425;
	add.f32 	%f519, %f423, %f426;
	sub.f32 	%f427, %f519, %f423;
	sub.f32 	%f518, %f427, %f426;
	st.local.f32 	[%rd3+16], %f413;
	fma.rn.f32 	%f428, %f519, 0f3E4CCCCD, %f421;
	sub.f32 	%f429, %f428, %f514;
	add.f32 	%f430, %f515, %f429;
	add.f32 	%f515, %f430, 0f7FC00000;
	sub.f32 	%f431, %f515, %f430;
	add.f32 	%f514, %f431, 0fFFC00000;
	st.local.f32 	[%rd5+16], %f428;
	mul.f32 	%f432, %f515, 0f3E4CCCCD;
	sub.f32 	%f513, %f428, %f432;
	add.s64 	%rd140, %rd8, %rd137;
	st.global.f32 	[%rd140], %f513;
	add.s64 	%rd141, %rd1, %rd137;
	st.global.f32 	[%rd141], %f513;
	add.s32 	%r86, %r2, 39;
	mov.b32 	%r91, 0;
	mov.b32 	%r92, 5;
$L__BB1_8:
	add.s32 	%r74, %r27, -39;
	setp.eq.s32 	%p14, %r74, %r2;
	@%p14 bra 	$L__BB1_11;
	sub.s32 	%r90, %r86, %r27;
	mad.lo.s32 	%r89, %r86, %r26, %r1;
	mul.wide.s32 	%rd155, %r26, 4;
	mov.u32 	%r93, %r91;
$L__BB1_10:
	ld.param.u64 	%rd169, [acosc_many_series_one_param_f32_param_1];
	ld.param.u64 	%rd167, [acosc_many_series_one_param_f32_param_0];
	cvta.to.global.u64 	%rd142, %rd167;
	mul.wide.s32 	%rd143, %r89, 4;
	add.s64 	%rd144, %rd142, %rd143;
	ld.global.nc.f32 	%f433, [%rd144];
	cvta.to.global.u64 	%rd145, %rd169;
	add.s64 	%rd146, %rd145, %rd143;
	ld.global.nc.f32 	%f434, [%rd146];
	add.f32 	%f435, %f433, %f434;
	mul.f32 	%f436, %f435, 0f3F000000;
	mul.wide.s32 	%rd147, %r92, 4;
	add.s64 	%rd148, %rd4, %rd147;
	ld.local.f32 	%f437, [%rd148];
	sub.f32 	%f438, %f436, %f516;
	add.f32 	%f439, %f517, %f438;
	sub.f32 	%f440, %f439, %f517;
	sub.f32 	%f441, %f440, %f438;
	neg.f32 	%f442, %f437;
	sub.f32 	%f443, %f442, %f441;
	add.f32 	%f444, %f439, %f443;
	sub.f32 	%f445, %f444, %f439;
	sub.f32 	%f446, %f445, %f443;
	st.local.f32 	[%rd148], %f436;
	add.s32 	%r75, %r92, 1;
	setp.eq.s32 	%p15, %r75, 34;
	selp.b32 	%r76, 0, %r75, %p15;
	mul.f32 	%f447, %f444, 0f3CF0F0F1;
	mul.wide.s32 	%rd149, %r93, 4;
	add.s64 	%rd150, %rd3, %rd149;
	ld.local.f32 	%f448, [%rd150];
	sub.f32 	%f449, %f436, %f518;
	add.f32 	%f450, %f519, %f449;
	sub.f32 	%f451, %f450, %f519;
	sub.f32 	%f452, %f451, %f449;
	neg.f32 	%f453, %f448;
	sub.f32 	%f454, %f453, %f452;
	add.f32 	%f455, %f450, %f454;
	sub.f32 	%f456, %f455, %f450;
	sub.f32 	%f457, %f456, %f454;
	st.local.f32 	[%rd150], %f436;
	add.s32 	%r77, %r93, 1;
	setp.eq.s32 	%p16, %r77, 5;
	selp.b32 	%r78, 0, %r77, %p16;
	mul.f32 	%f458, %f455, 0f3E4CCCCD;
	sub.f32 	%f459, %f458, %f447;
	mul.wide.s32 	%rd151, %r91, 4;
	add.s64 	%rd152, %rd5, %rd151;
	ld.local.f32 	%f460, [%rd152];
	sub.f32 	%f461, %f459, %f514;
	add.f32 	%f462, %f515, %f461;
	sub.f32 	%f463, %f462, %f515;
	sub.f32 	%f464, %f463, %f461;
	neg.f32 	%f465, %f460;
	sub.f32 	%f466, %f465, %f464;
	add.f32 	%f467, %f462, %f466;
	sub.f32 	%f468, %f467, %f462;
	sub.f32 	%f469, %f468, %f466;
	st.local.f32 	[%rd152], %f459;
	add.s32 	%r79, %r91, 1;
	setp.eq.s32 	%p17, %r79, 5;
	selp.b32 	%r80, 0, %r79, %p17;
	mul.f32 	%f470, %f467, 0f3E4CCCCD;
	sub.f32 	%f471, %f459, %f470;
	sub.f32 	%f472, %f471, %f513;
	add.s64 	%rd153, %rd8, %rd143;
	st.global.f32 	[%rd153], %f471;
	add.s64 	%rd154, %rd1, %rd143;
	st.global.f32 	[%rd154], %f472;
	add.s64 	%rd156, %rd144, %rd155;
	ld.global.nc.f32 	%f473, [%rd156];
	add.s64 	%rd157, %rd146, %rd155;
	ld.global.nc.f32 	%f474, [%rd157];
	add.f32 	%f475, %f473, %f474;
	mul.f32 	%f476, %f475, 0f3F000000;
	mul.wide.s32 	%rd158, %r76, 4;
	add.s64 	%rd159, %rd4, %rd158;
	ld.local.f32 	%f477, [%rd159];
	sub.f32 	%f478, %f476, %f446;
	add.f32 	%f479, %f444, %f478;
	sub.f32 	%f480, %f479, %f444;
	sub.f32 	%f481, %f480, %f478;
	neg.f32 	%f482, %f477;
	sub.f32 	%f483, %f482, %f481;
	add.f32 	%f517, %f479, %f483;
	sub.f32 	%f484, %f517, %f479;
	sub.f32 	%f516, %f484, %f483;
	st.local.f32 	[%rd159], %f476;
	add.s32 	%r81, %r76, 1;
	setp.eq.s32 	%p18, %r81, 34;
	selp.b32 	%r92, 0, %r81, %p18;
	mul.f32 	%f485, %f517, 0f3CF0F0F1;
	mul.wide.s32 	%rd160, %r78, 4;
	add.s64 	%rd161, %rd3, %rd160;
	ld.local.f32 	%f486, [%rd161];
	sub.f32 	%f487, %f476, %f457;
	add.f32 	%f488, %f455, %f487;
	sub.f32 	%f489, %f488, %f455;
	sub.f32 	%f490, %f489, %f487;
	neg.f32 	%f491, %f486;
	sub.f32 	%f492, %f491, %f490;
	add.f32 	%f519, %f488, %f492;
	sub.f32 	%f493, %f519, %f488;
	sub.f32 	%f518, %f493, %f492;
	st.local.f32 	[%rd161], %f476;
	add.s32 	%r82, %r78, 1;
	setp.eq.s32 	%p19, %r82, 5;
	selp.b32 	%r93, 0, %r82, %p19;
	mul.f32 	%f494, %f519, 0f3E4CCCCD;
	sub.f32 	%f495, %f494, %f485;
	mul.wide.s32 	%rd162, %r80, 4;
	add.s64 	%rd163, %rd5, %rd162;
	ld.local.f32 	%f496, [%rd163];
	sub.f32 	%f497, %f495, %f469;
	add.f32 	%f498, %f467, %f497;
	sub.f32 	%f499, %f498, %f467;
	sub.f32 	%f500, %f499, %f497;
	neg.f32 	%f501, %f496;
	sub.f32 	%f502, %f501, %f500;
	add.f32 	%f515, %f498, %f502;
	sub.f32 	%f503, %f515, %f498;
	sub.f32 	%f514, %f503, %f502;
	st.local.f32 	[%rd163], %f495;
	add.s32 	%r83, %r80, 1;
	setp.eq.s32 	%p20, %r83, 5;
	selp.b32 	%r91, 0, %r83, %p20;
	mul.f32 	%f504, %f515, 0f3E4CCCCD;
	sub.f32 	%f513, %f495, %f504;
	sub.f32 	%f505, %f513, %f471;
	add.s64 	%rd164, %rd153, %rd155;
	st.global.f32 	[%rd164], %f513;
	add.s64 	%rd165, %rd154, %rd155;
	st.global.f32 	[%rd165], %f505;
	add.s32 	%r90, %r90, 2;
	shl.b32 	%r84, %r26, 1;
	add.s32 	%r89, %r89, %r84;
	setp.ne.s32 	%p21, %r90, 0;
	@%p21 bra 	$L__BB1_10;
$L__BB1_11:
	ret;

}
	// .globl	acosc_many_series_one_param_f32_warp
.visible .entry acosc_many_series_one_param_f32_warp(
	.param .u64 .ptr .align 1 acosc_many_series_one_param_f32_warp_param_0,
	.param .u64 .ptr .align 1 acosc_many_series_one_param_f32_warp_param_1,
	.param .u64 .ptr .align 1 acosc_many_series_one_param_f32_warp_param_2,
	.param .u32 acosc_many_series_one_param_f32_warp_param_3,
	.param .u32 acosc_many_series_one_param_f32_warp_param_4,
	.param .u64 .ptr .align 1 acosc_many_series_one_param_f32_warp_param_5,
	.param .u64 .ptr .align 1 acosc_many_series_one_param_f32_warp_param_6
)
{
	.reg .pred 	%p<26>;
	.reg .b32 	%r<161>;
	.reg .b32 	%f<524>;
	.reg .b64 	%rd<197>;

	ld.param.u64 	%rd5, [acosc_many_series_one_param_f32_warp_param_2];
	ld.param.u32 	%r49, [acosc_many_series_one_param_f32_warp_param_3];
	ld.param.u32 	%r50, [acosc_many_series_one_param_f32_warp_param_4];
	ld.param.u64 	%rd6, [acosc_many_series_one_param_f32_warp_param_5];
	ld.param.u64 	%rd7, [acosc_many_series_one_param_f32_warp_param_6];
	cvta.to.global.u64 	%rd1, %rd7;
	cvta.to.global.u64 	%rd2, %rd6;
	mov.u32 	%r51, %tid.x;
	and.b32  	%r1, %r51, 31;
	mov.u32 	%r52, %ctaid.x;
	shl.b32 	%r2, %r52, 5;
	or.b32  	%r3, %r2, %r1;
	setp.ge.s32 	%p1, %r3, %r49;
	setp.lt.s32 	%p2, %r50, 1;
	or.pred  	%p3, %p1, %p2;
	@%p3 bra 	$L__BB2_20;
	cvta.to.global.u64 	%rd8, %rd5;
	mul.wide.u32 	%rd9, %r3, 4;
	add.s64 	%rd10, %rd8, %rd9;
	ld.global.nc.u32 	%r54, [%rd10];
	max.s32 	%r153, %r54, 0;
	add.s32 	%r55, %r50, -1;
	and.b32  	%r5, %r50, 7;
	setp.lt.u32 	%p4, %r55, 7;
	mov.b32 	%r148, 0;
	@%p4 bra 	$L__BB2_4;
	and.b32  	%r148, %r50, 2147483640;
	neg.s32 	%r146, %r148;
	shl.b32 	%r8, %r49, 3;
	mul.wide.s32 	%rd14, %r49, 4;
	mov.u32 	%r145, %r3;
$L__BB2_3:
	.pragma "nounroll";
	mul.wide.s32 	%rd11, %r145, 4;
	add.s64 	%rd12, %rd2, %rd11;
	mov.b32 	%r56, 2147483647;
	st.global.u32 	[%rd12], %r56;
	add.s64 	%rd13, %rd1, %rd11;
	st.global.u32 	[%rd13], %r56;
	add.s64 	%rd15, %rd12, %rd14;
	st.global.u32 	[%rd15], %r56;
	add.s64 	%rd16, %rd13, %rd14;
	st.global.u32 	[%rd16], %r56;
	add.s64 	%rd17, %rd15, %rd14;
	st.global.u32 	[%rd17], %r56;
	add.s64 	%rd18, %rd16, %rd14;
	st.global.u32 	[%rd18], %r56;
	add.s64 	%rd19, %rd17, %rd14;
	st.global.u32 	[%rd19], %r56;
	add.s64 	%rd20, %rd18, %rd14;
	st.global.u32 	[%rd20], %r56;
	add.s64 	%rd21, %rd19, %rd14;
	st.global.u32 	[%rd21], %r56;
	add.s64 	%rd22, %rd20, %rd14;
	st.global.u32 	[%rd22], %r56;
	add.s64 	%rd23, %rd21, %rd14;
	st.global.u32 	[%rd23], %r56;
	add.s64 	%rd24, %rd22, %rd14;
	st.global.u32 	[%rd24], %r56;
	add.s64 	%rd25, %rd23, %rd14;
	st.global.u32 	[%rd25], %r56;
	add.s64 	%rd26, %rd24, %rd14;
	st.global.u32 	[%rd26], %r56;
	add.s64 	%rd27, %rd25, %rd14;
	st.global.u32 	[%rd27], %r56;
	add.s64 	%rd28, %rd26, %rd14;
	st.global.u32 	[%rd28], %r56;
	add.s32 	%r146, %r146, 8;
	add.s32 	%r145, %r145, %r8;
	setp.ne.s32 	%p5, %r146, 0;
	@%p5 bra 	$L__BB2_3;
$L__BB2_4:
	setp.eq.s32 	%p6, %r5, 0;
	@%p6 bra 	$L__BB2_12;
	and.b32  	%r14, %r50, 3;
	setp.lt.u32 	%p7, %r5, 4;
	@%p7 bra 	$L__BB2_7;
	mad.lo.s32 	%r57, %r148, %r49, %r3;
	mul.wide.s32 	%rd29, %r57, 4;
	add.s64 	%rd30, %rd2, %rd29;
	mov.b32 	%r58, 2147483647;
	st.global.u32 	[%rd30], %r58;
	add.s64 	%rd31, %rd1, %rd29;
	st.global.u32 	[%rd31], %r58;
	mul.wide.s32 	%rd32, %r49, 4;
	add.s64 	%rd33, %rd30, %rd32;
	st.global.u32 	[%rd33], %r58;
	add.s64 	%rd34, %rd31, %rd32;
	st.global.u32 	[%rd34], %r58;
	add.s64 	%rd35, %rd33, %rd32;
	st.global.u32 	[%rd35], %r58;
	add.s64 	%rd36, %rd34, %rd32;
	st.global.u32 	[%rd36], %r58;
	add.s64 	%rd37, %rd35, %rd32;
	st.global.u32 	[%rd37], %r58;
	add.s64 	%rd38, %rd36, %rd32;
	st.global.u32 	[%rd38], %r58;
	add.s32 	%r148, %r148, 4;
$L__BB2_7:
	setp.eq.s32 	%p8, %r14, 0;
	@%p8 bra 	$L__BB2_12;
	setp.eq.s32 	%p9, %r14, 1;
	@%p9 bra 	$L__BB2_10;
	mad.lo.s32 	%r59, %r148, %r49, %r3;
	mul.wide.s32 	%rd39, %r59, 4;
	add.s64 	%rd40, %rd2, %rd39;
	mov.b32 	%r60, 2147483647;
	st.global.u32 	[%rd40], %r60;
	add.s64 	%rd41, %rd1, %rd39;
	st.global.u32 	[%rd41], %r60;
	mul.wide.s32 	%rd42, %r49, 4;
	add.s64 	%rd43, %rd40, %rd42;
	st.global.u32 	[%rd43], %r60;
	add.s64 	%rd44, %rd41, %rd42;
	st.global.u32 	[%rd44], %r60;
	add.s32 	%r148, %r148, 2;
$L__BB2_10:
	and.b32  	%r61, %r50, 1;
	setp.eq.b32 	%p10, %r61, 1;
	not.pred 	%p11, %p10;
	@%p11 bra 	$L__BB2_12;
	mad.lo.s32 	%r62, %r148, %r49, %r3;
	mul.wide.s32 	%rd45, %r62, 4;
	add.s64 	%rd46, %rd2, %rd45;
	mov.b32 	%r63, 2147483647;
	st.global.u32 	[%rd46], %r63;
	add.s64 	%rd47, %rd1, %rd45;
	st.global.u32 	[%rd47], %r63;
$L__BB2_12:
	setp.le.u32 	%p12, %r50, %r153;
	sub.s32 	%r65, %r50, %r153;
	setp.lt.s32 	%p13, %r65, 39;
	or.pred  	%p14, %p12, %p13;
	@%p14 bra 	$L__BB2_20;
	ld.param.u64 	%rd190, [acosc_many_series_one_param_f32_warp_param_1];
	ld.param.u64 	%rd187, [acosc_many_series_one_param_f32_warp_param_0];
	mad.lo.s32 	%r66, %r153, %r49, %r3;
	cvta.to.global.u64 	%rd48, %rd187;
	mul.wide.u32 	%rd49, %r66, 4;
	add.s64 	%rd50, %rd48, %rd49;
	ld.global.nc.f32 	%f28, [%rd50];
	cvta.to.global.u64 	%rd51, %rd190;
	add.s64 	%rd52, %rd51, %rd49;
	ld.global.nc.f32 	%f29, [%rd52];
	add.f32 	%f30, %f28, %f29;
	mul.f32 	%f31, %f30, 0f3F000000;
	add.f32 	%f32, %f31, 0f00000000;
	sub.f32 	%f33, %f32, %f31;
	shl.b32 	%r67, %r1, 2;
	mov.u32 	%r68, smem;
	add.s32 	%r19, %r68, %r67;
	add.s32 	%r20, %r19, 4352;
	add.s32 	%r69, %r66, %r49;
	mul.wide.u32 	%rd53, %r69, 4;
	add.s64 	%rd54, %rd48, %rd53;
	ld.global.nc.f32 	%f34, [%rd54];
	add.s64 	%rd55, %rd51, %rd53;
	ld.global.nc.f32 	%f35, [%rd55];
	add.f32 	%f36, %f34, %f35;
	mul.f32 	%f37, %f36, 0f3F000000;
	sub.f32 	%f38, %f37, %f33;
	add.f32 	%f39, %f32, %f38;
	sub.f32 	%f40, %f39, %f32;
	sub.f32 	%f41, %f40, %f38;
	add.s32 	%r70, %r69, %r49;
	mul.wide.u32 	%rd56, %r70, 4;
	add.s64 	%rd57, %rd48, %rd56;
	ld.global.nc.f32 	%f42, [%rd57];
	add.s64 	%rd58, %rd51, %rd56;
	ld.global.nc.f32 	%f43, [%rd58];
	add.f32 	%f44, %f42, %f43;
	mul.f32 	%f45, %f44, 0f3F000000;
	sub.f32 	%f46, %f45, %f41;
	add.f32 	%f47, %f39, %f46;
	sub.f32 	%f48, %f47, %f39;
	sub.f32 	%f49, %f48, %f46;
	add.s32 	%r71, %r70, %r49;
	mul.wide.u32 	%rd59, %r71, 4;
	add.s64 	%rd60, %rd48, %rd59;
	ld.global.nc.f32 	%f50, [%rd60];
	add.s64 	%rd61, %rd51, %rd59;
	ld.global.nc.f32 	%f51, [%rd61];
	add.f32 	%f52, %f50, %f51;
	mul.f32 	%f53, %f52, 0f3F000000;
	sub.f32 	%f54, %f53, %f49;
	add.f32 	%f55, %f47, %f54;
	sub.f32 	%f56, %f55, %f47;
	sub.f32 	%f57, %f56, %f54;
	add.s32 	%r72, %r71, %r49;
	mul.wide.u32 	%rd62, %r72, 4;
	add.s64 	%rd63, %rd48, %rd62;
	ld.global.nc.f32 	%f58, [%rd63];
	add.s64 	%rd64, %rd51, %rd62;
	ld.global.nc.f32 	%f59, [%rd64];
	add.f32 	%f60, %f58, %f59;
	mul.f32 	%f61, %f60, 0f3F000000;
	sub.f32 	%f62, %f61, %f57;
	add.f32 	%f63, %f55, %f62;
	sub.f32 	%f64, %f63, %f55;
	sub.f32 	%f65, %f64, %f62;
	st.shared.f32 	[%r19+512], %f61;
	st.shared.f32 	[%r19+4864], %f61;
	add.s32 	%r73, %r72, %r49;
	mul.wide.u32 	%rd65, %r73, 4;
	add.s64 	%rd66, %rd48, %rd65;
	ld.global.nc.f32 	%f66, [%rd66];
	add.s64 	%rd67, %rd51, %rd65;
	ld.global.nc.f32 	%f67, [%rd67];
	add.f32 	%f68, %f66, %f67;
	mul.f32 	%f69, %f68, 0f3F000000;
	sub.f32 	%f70, %f69, %f65;
	add.f32 	%f71, %f63, %f70;
	sub.f32 	%f72, %f71, %f63;
	sub.f32 	%f73, %f72, %f70;
	st.shared.f32 	[%r19+640], %f69;
	add.s32 	%r74, %r73, %r49;
	mul.wide.u32 	%rd68, %r74, 4;
	add.s64 	%rd69, %rd48, %rd68;
	ld.global.nc.f32 	%f74, [%rd69];
	add.s64 	%rd70, %rd51, %rd68;
	ld.global.nc.f32 	%f75, [%rd70];
	add.f32 	%f76, %f74, %f75;
	mul.f32 	%f77, %f76, 0f3F000000;
	sub.f32 	%f78, %f77, %f73;
	add.f32 	%f79, %f71, %f78;
	sub.f32 	%f80, %f79, %f71;
	sub.f32 	%f81, %f80, %f78;
	st.shared.f32 	[%r19+768], %f77;
	add.s32 	%r75, %r74, %r49;
	mul.wide.u32 	%rd71, %r75, 4;
	add.s64 	%rd72, %rd48, %rd71;
	ld.global.nc.f32 	%f82, [%rd72];
	add.s64 	%rd73, %rd51, %rd71;
	ld.global.nc.f32 	%f83, [%rd73];
	add.f32 	%f84, %f82, %f83;
	mul.f32 	%f85, %f84, 0f3F000000;
	sub.f32 	%f86, %f85, %f81;
	add.f32 	%f87, %f79, %f86;
	sub.f32 	%f88, %f87, %f79;
	sub.f32 	%f89, %f88, %f86;
	st.shared.f32 	[%r19+896], %f85;
	add.s32 	%r76, %r75, %r49;
	mul.wide.u32 	%rd74, %r76, 4;
	add.s64 	%rd75, %rd48, %rd74;
	ld.global.nc.f32 	%f90, [%rd75];
	add.s64 	%rd76, %rd51, %rd74;
	ld.global.nc.f32 	%f91, [%rd76];
	add.f32 	%f92, %f90, %f91;
	mul.f32 	%f93, %f92, 0f3F000000;
	sub.f32 	%f94, %f93, %f89;
	add.f32 	%f95, %f87, %f94;
	sub.f32 	%f96, %f95, %f87;
	sub.f32 	%f97, %f96, %f94;
	st.shared.f32 	[%r19+1024], %f93;
	add.s32 	%r77, %r76, %r49;
	mul.wide.u32 	%rd77, %r77, 4;
	add.s64 	%rd78, %rd48, %rd77;
	ld.global.nc.f32 	%f98, [%rd78];
	add.s64 	%rd79, %rd51, %rd77;
	ld.global.nc.f32 	%f99, [%rd79];
	add.f32 	%f100, %f98, %f99;
	mul.f32 	%f101, %f100, 0f3F000000;
	sub.f32 	%f102, %f101, %f97;
	add.f32 	%f103, %f95, %f102;
	sub.f32 	%f104, %f103, %f95;
	sub.f32 	%f105, %f104, %f102;
	st.shared.f32 	[%r19+1152], %f101;
	add.s32 	%r78, %r77, %r49;
	mul.wide.u32 	%rd80, %r78, 4;
	add.s64 	%rd81, %rd48, %rd80;
	ld.global.nc.f32 	%f106, [%rd81];
	add.s64 	%rd82, %rd51, %rd80;
	ld.global.nc.f32 	%f107, [%rd82];
	add.f32 	%f108, %f106, %f107;
	mul.f32 	%f109, %f108, 0f3F000000;
	sub.f32 	%f110, %f109, %f105;
	add.f32 	%f111, %f103, %f110;
	sub.f32 	%f112, %f111, %f103;
	sub.f32 	%f113, %f112, %f110;
	st.shared.f32 	[%r19+1280], %f109;
	add.s32 	%r79, %r78, %r49;
	mul.wide.u32 	%rd83, %r79, 4;
	add.s64 	%rd84, %rd48, %rd83;
	ld.global.nc.f32 	%f114, [%rd84];
	add.s64 	%rd85, %rd51, %rd83;
	ld.global.nc.f32 	%f115, [%rd85];
	add.f32 	%f116, %f114, %f115;
	mul.f32 	%f117, %f116, 0f3F000000;
	sub.f32 	%f118, %f117, %f113;
	add.f32 	%f119, %f111, %f118;
	sub.f32 	%f120, %f119, %f111;
	sub.f32 	%f121, %f120, %f118;
	st.shared.f32 	[%r19+1408], %f117;
	add.s32 	%r80, %r79, %r49;
	mul.wide.u32 	%rd86, %r80, 4;
	add.s64 	%rd87, %rd48, %rd86;
	ld.global.nc.f32 	%f122, [%rd87];
	add.s64 	%rd88, %rd51, %rd86;
	ld.global.nc.f32 	%f123, [%rd88];
	add.f32 	%f124, %f122, %f123;
	mul.f32 	%f125, %f124, 0f3F000000;
	sub.f32 	%f126, %f125, %f121;
	add.f32 	%f127, %f119, %f126;
	sub.f32 	%f128, %f127, %f119;
	sub.f32 	%f129, %f128, %f126;
	st.shared.f32 	[%r19+1536], %f125;
	add.s32 	%r81, %r80, %r49;
	mul.wide.u32 	%rd89, %r81, 4;
	add.s64 	%rd90, %rd48, %rd89;
	ld.global.nc.f32 	%f130, [%rd90];
	add.s64 	%rd91, %rd51, %rd89;
	ld.global.nc.f32 	%f131, [%rd91];
	add.f32 	%f132, %f130, %f131;
	mul.f32 	%f133, %f132, 0f3F000000;
	sub.f32 	%f134, %f133, %f129;
	add.f32 	%f135, %f127, %f134;
	sub.f32 	%f136, %f135, %f127;
	sub.f32 	%f137, %f136, %f134;
	st.shared.f32 	[%r19+1664], %f133;
	add.s32 	%r82, %r81, %r49;
	mul.wide.u32 	%rd92, %r82, 4;
	add.s64 	%rd93, %rd48, %rd92;
	ld.global.nc.f32 	%f138, [%rd93];
	add.s64 	%rd94, %rd51, %rd92;
	ld.global.nc.f32 	%f139, [%rd94];
	add.f32 	%f140, %f138, %f139;
	mul.f32 	%f141, %f140, 0f3F000000;
	sub.f32 	%f142, %f141, %f137;
	add.f32 	%f143, %f135, %f142;
	sub.f32 	%f144, %f143, %f135;
	sub.f32 	%f145, %f144, %f142;
	st.shared.f32 	[%r19+1792], %f141;
	add.s32 	%r83, %r82, %r49;
	mul.wide.u32 	%rd95, %r83, 4;
	add.s64 	%rd96, %rd48, %rd95;
	ld.global.nc.f32 	%f146, [%rd96];
	add.s64 	%rd97, %rd51, %rd95;
	ld.global.nc.f32 	%f147, [%rd97];
	add.f32 	%f148, %f146, %f147;
	mul.f32 	%f149, %f148, 0f3F000000;
	sub.f32 	%f150, %f149, %f145;
	add.f32 	%f151, %f143, %f150;
	sub.f32 	%f152, %f151, %f143;
	sub.f32 	%f153, %f152, %f150;
	st.shared.f32 	[%r19+1920], %f149;
	add.s32 	%r84, %r83, %r49;
	mul.wide.u32 	%rd98, %r84, 4;
	add.s64 	%rd99, %rd48, %rd98;
	ld.global.nc.f32 	%f154, [%rd99];
	add.s64 	%rd100, %rd51, %rd98;
	ld.global.nc.f32 	%f155, [%rd100];
	add.f32 	%f156, %f154, %f155;
	mul.f32 	%f157, %f156, 0f3F000000;
	sub.f32 	%f158, %f157, %f153;
	add.f32 	%f159, %f151, %f158;
	sub.f32 	%f160, %f159, %f151;
	sub.f32 	%f161, %f160, %f158;
	st.shared.f32 	[%r19+2048], %f157;
	add.s32 	%r85, %r84, %r49;
	mul.wide.u32 	%rd101, %r85, 4;
	add.s64 	%rd102, %rd48, %rd101;
	ld.global.nc.f32 	%f162, [%rd102];
	add.s64 	%rd103, %rd51, %rd101;
	ld.global.nc.f32 	%f163, [%rd103];
	add.f32 	%f164, %f162, %f163;
	mul.f32 	%f165, %f164, 0f3F000000;
	sub.f32 	%f166, %f165, %f161;
	add.f32 	%f167, %f159, %f166;
	sub.f32 	%f168, %f167, %f159;
	sub.f32 	%f169, %f168, %f166;
	st.shared.f32 	[%r19+2176], %f165;
	add.s32 	%r86, %r85, %r49;
	mul.wide.u32 	%rd104, %r86, 4;
	add.s64 	%rd105, %rd48, %rd104;
	ld.global.nc.f32 	%f170, [%rd105];
	add.s64 	%rd106, %rd51, %rd104;
	ld.global.nc.f32 	%f171, [%rd106];
	add.f32 	%f172, %f170, %f171;
	mul.f32 	%f173, %f172, 0f3F000000;
	sub.f32 	%f174, %f173, %f169;
	add.f32 	%f175, %f167, %f174;
	sub.f32 	%f176, %f175, %f167;
	sub.f32 	%f177, %f176, %f174;
	st.shared.f32 	[%r19+2304], %f173;
	add.s32 	%r87, %r86, %r49;
	mul.wide.u32 	%rd107, %r87, 4;
	add.s64 	%rd108, %rd48, %rd107;
	ld.global.nc.f32 	%f178, [%rd108];
	add.s64 	%rd109, %rd51, %rd107;
	ld.global.nc.f32 	%f179, [%rd109];
	add.f32 	%f180, %f178, %f179;
	mul.f32 	%f181, %f180, 0f3F000000;
	sub.f32 	%f182, %f181, %f177;
	add.f32 	%f183, %f175, %f182;
	sub.f32 	%f184, %f183, %f175;
	sub.f32 	%f185, %f184, %f182;
	st.shared.f32 	[%r19+2432], %f181;
	add.s32 	%r88, %r87, %r49;
	mul.wide.u32 	%rd110, %r88, 4;
	add.s64 	%rd111, %rd48, %rd110;
	ld.global.nc.f32 	%f186, [%rd111];
	add.s64 	%rd112, %rd51, %rd110;
	ld.global.nc.f32 	%f187, [%rd112];
	add.f32 	%f188, %f186, %f187;
	mul.f32 	%f189, %f188, 0f3F000000;
	sub.f32 	%f190, %f189, %f185;
	add.f32 	%f191, %f183, %f190;
	sub.f32 	%f192, %f191, %f183;
	sub.f32 	%f193, %f192, %f190;
	st.shared.f32 	[%r19+2560], %f189;
	add.s32 	%r89, %r88, %r49;
	mul.wide.u32 	%rd113, %r89, 4;
	add.s64 	%rd114, %rd48, %rd113;
	ld.global.nc.f32 	%f194, [%rd114];
	add.s64 	%rd115, %rd51, %rd113;
	ld.global.nc.f32 	%f195, [%rd115];
	add.f32 	%f196, %f194, %f195;
	mul.f32 	%f197, %f196, 0f3F000000;
	sub.f32 	%f198, %f197, %f193;
	add.f32 	%f199, %f191, %f198;
	sub.f32 	%f200, %f199, %f191;
	sub.f32 	%f201, %f200, %f198;
	st.shared.f32 	[%r19+2688], %f197;
	add.s32 	%r90, %r89, %r49;
	mul.wide.u32 	%rd116, %r90, 4;
	add.s64 	%rd117, %rd48, %rd116;
	ld.global.nc.f32 	%f202, [%rd117];
	add.s64 	%rd118, %rd51, %rd116;
	ld.global.nc.f32 	%f203, [%rd118];
	add.f32 	%f204, %f202, %f203;
	mul.f32 	%f205, %f204, 0f3F000000;
	sub.f32 	%f206, %f205, %f201;
	add.f32 	%f207, %f199, %f206;
	sub.f32 	%f208, %f207, %f199;
	sub.f32 	%f209, %f208, %f206;
	st.shared.f32 	[%r19+2816], %f205;
	add.s32 	%r91, %r90, %r49;
	mul.wide.u32 	%rd119, %r91, 4;
	add.s64 	%rd120, %rd48, %rd119;
	ld.global.nc.f32 	%f210, [%rd120];
	add.s64 	%rd121, %rd51, %rd119;
	ld.global.nc.f32 	%f211, [%rd121];
	add.f32 	%f212, %f210, %f211;
	mul.f32 	%f213, %f212, 0f3F000000;
	sub.f32 	%f214, %f213, %f209;
	add.f32 	%f215, %f207, %f214;
	sub.f32 	%f216, %f215, %f207;
	sub.f32 	%f217, %f216, %f214;
	st.shared.f32 	[%r19+2944], %f213;
	add.s32 	%r92, %r91, %r49;
	mul.wide.u32 	%rd122, %r92, 4;
	add.s64 	%rd123, %rd48, %rd122;
	ld.global.nc.f32 	%f218, [%rd123];
	add.s64 	%rd124, %rd51, %rd122;
	ld.global.nc.f32 	%f219, [%rd124];
	add.f32 	%f220, %f218, %f219;
	mul.f32 	%f221, %f220, 0f3F000000;
	sub.f32 	%f222, %f221, %f217;
	add.f32 	%f223, %f215, %f222;
	sub.f32 	%f224, %f223, %f215;
	sub.f32 	%f225, %f224, %f222;
	st.shared.f32 	[%r19+3072], %f221;
	add.s32 	%r93, %r92, %r49;
	mul.wide.u32 	%rd125, %r93, 4;
	add.s64 	%rd126, %rd48, %rd125;
	ld.global.nc.f32 	%f226, [%rd126];
	add.s64 	%rd127, %rd51, %rd125;
	ld.global.nc.f32 	%f227, [%rd127];
	add.f32 	%f228, %f226, %f227;
	mul.f32 	%f229, %f228, 0f3F000000;
	sub.f32 	%f230, %f229, %f225;
	add.f32 	%f231, %f223, %f230;
	sub.f32 	%f232, %f231, %f223;
	sub.f32 	%f233, %f232, %f230;
	st.shared.f32 	[%r19+3200], %f229;
	add.s32 	%r94, %r93, %r49;
	mul.wide.u32 	%rd128, %r94, 4;
	add.s64 	%rd129, %rd48, %rd128;
	ld.global.nc.f32 	%f234, [%rd129];
	add.s64 	%rd130, %rd51, %rd128;
	ld.global.nc.f32 	%f235, [%rd130];
	add.f32 	%f236, %f234, %f235;
	mul.f32 	%f237, %f236, 0f3F000000;
	sub.f32 	%f238, %f237, %f233;
	add.f32 	%f239, %f231, %f238;
	sub.f32 	%f240, %f239, %f231;
	sub.f32 	%f241, %f240, %f238;
	st.shared.f32 	[%r19+3328], %f237;
	add.s32 	%r95, %r94, %r49;
	mul.wide.u32 	%rd131, %r95, 4;
	add.s64 	%rd132, %rd48, %rd131;
	ld.global.nc.f32 	%f242, [%rd132];
	add.s64 	%rd133, %rd51, %rd131;
	ld.global.nc.f32 	%f243, [%rd133];
	add.f32 	%f244, %f242, %f243;
	mul.f32 	%f245, %f244, 0f3F000000;
	sub.f32 	%f246, %f245, %f241;
	add.f32 	%f247, %f239, %f246;
	sub.f32 	%f248, %f247, %f239;
	sub.f32 	%f249, %f248, %f246;
	st.shared.f32 	[%r19+3456], %f245;
	add.s32 	%r96, %r95, %r49;
	mul.wide.u32 	%rd134, %r96, 4;
	add.s64 	%rd135, %rd48, %rd134;
	ld.global.nc.f32 	%f250, [%rd135];
	add.s64 	%rd136, %rd51, %rd134;
	ld.global.nc.f32 	%f251, [%rd136];
	add.f32 	%f252, %f250, %f251;
	mul.f32 	%f253, %f252, 0f3F000000;
	sub.f32 	%f254, %f253, %f249;
	add.f32 	%f255, %f247, %f254;
	sub.f32 	%f256, %f255, %f247;
	sub.f32 	%f257, %f256, %f254;
	st.shared.f32 	[%r19+3584], %f253;
	add.s32 	%r97, %r96, %r49;
	mul.wide.u32 	%rd137, %r97, 4;
	add.s64 	%rd138, %rd48, %rd137;
	ld.global.nc.f32 	%f258, [%rd138];
	add.s64 	%rd139, %rd51, %rd137;
	ld.global.nc.f32 	%f259, [%rd139];
	add.f32 	%f260, %f258, %f259;
	mul.f32 	%f261, %f260, 0f3F000000;
	sub.f32 	%f262, %f261, %f257;
	add.f32 	%f263, %f255, %f262;
	sub.f32 	%f264, %f263, %f255;
	sub.f32 	%f265, %f264, %f262;
	st.shared.f32 	[%r19+3712], %f261;
	add.s32 	%r98, %r97, %r49;
	mul.wide.u32 	%rd140, %r98, 4;
	add.s64 	%rd141, %rd48, %rd140;
	ld.global.nc.f32 	%f266, [%rd141];
	add.s64 	%rd142, %rd51, %rd140;
	ld.global.nc.f32 	%f267, [%rd142];
	add.f32 	%f268, %f266, %f267;
	mul.f32 	%f269, %f268, 0f3F000000;
	sub.f32 	%f270, %f269, %f265;
	add.f32 	%f271, %f263, %f270;
	sub.f32 	%f272, %f271, %f263;
	sub.f32 	%f273, %f272, %f270;
	st.shared.f32 	[%r19+3840], %f269;
	add.s32 	%r99, %r98, %r49;
	mul.wide.u32 	%rd143, %r99, 4;
	add.s64 	%rd144, %rd48, %rd143;
	ld.global.nc.f32 	%f274, [%rd144];
	add.s64 	%rd145, %rd51, %rd143;
	ld.global.nc.f32 	%f275, [%rd145];
	add.f32 	%f276, %f274, %f275;
	mul.f32 	%f277, %f276, 0f3F000000;
	sub.f32 	%f278, %f277, %f273;
	add.f32 	%f279, %f271, %f278;
	sub.f32 	%f280, %f279, %f271;
	sub.f32 	%f281, %f280, %f278;
	st.shared.f32 	[%r19+3968], %f277;
	add.s32 	%r100, %r99, %r49;
	mul.wide.u32 	%rd146, %r100, 4;
	add.s64 	%rd147, %rd48, %rd146;
	ld.global.nc.f32 	%f282, [%rd147];
	add.s64 	%rd148, %rd51, %rd146;
	ld.global.nc.f32 	%f283, [%rd148];
	add.f32 	%f284, %f282, %f283;
	mul.f32 	%f285, %f284, 0f3F000000;
	sub.f32 	%f286, %f285, %f281;
	add.f32 	%f287, %f279, %f286;
	sub.f32 	%f288, %f287, %f279;
	sub.f32 	%f289, %f288, %f286;
	st.shared.f32 	[%r19+4096], %f285;
	add.s32 	%r101, %r100, %r49;
	mul.wide.u32 	%rd149, %r101, 4;
	add.s64 	%rd150, %rd48, %rd149;
	ld.global.nc.f32 	%f290, [%rd150];
	add.s64 	%rd151, %rd51, %rd149;
	ld.global.nc.f32 	%f291, [%rd151];
	add.f32 	%f292, %f290, %f291;
	mul.f32 	%f293, %f292, 0f3F000000;
	sub.f32 	%f294, %f293, %f289;
	add.f32 	%f295, %f287, %f294;
	sub.f32 	%f296, %f295, %f287;
	sub.f32 	%f297, %f296, %f294;
	st.shared.f32 	[%r19+4224], %f293;
	add.s32 	%r157, %r153, 38;
	add.s32 	%r102, %r101, %r49;
	mul.wide.u32 	%rd152, %r102, 4;
	add.s64 	%rd153, %rd48, %rd152;
	ld.global.nc.f32 	%f298, [%rd153];
	add.s64 	%rd154, %rd51, %rd152;
	ld.global.nc.f32 	%f299, [%rd154];
	add.f32 	%f300, %f298, %f299;
	mul.f32 	%f301, %f300, 0f3F000000;
	sub.f32 	%f302, %f301, %f297;
	add.f32 	%f303, %f295, %f302;
	sub.f32 	%f304, %f303, %f295;
	sub.f32 	%f305, %f304, %f302;
	neg.f32 	%f306, %f31;
	sub.f32 	%f307, %f306, %f305;
	add.f32 	%f308, %f303, %f307;
	sub.f32 	%f309, %f308, %f303;
	sub.f32 	%f310, %f309, %f307;
	st.shared.f32 	[%r19], %f301;
	mul.f32 	%f311, %f308, 0f3CF0F0F1;
	sub.f32 	%f312, %f301, %f65;
	add.f32 	%f313, %f63, %f312;
	sub.f32 	%f314, %f313, %f63;
	sub.f32 	%f315, %f314, %f312;
	sub.f32 	%f316, %f306, %f315;
	add.f32 	%f317, %f313, %f316;
	sub.f32 	%f318, %f317, %f313;
	sub.f32 	%f319, %f318, %f316;
	st.shared.f32 	[%r19+4352], %f301;
	mul.f32 	%f320, %f317, 0f3E4CCCCD;
	sub.f32 	%f321, %f320, %f311;
	add.f32 	%f322, %f321, 0f00000000;
	sub.f32 	%f323, %f322, %f321;
	add.s32 	%r22, %r19, 4992;
	st.shared.f32 	[%r19+4992], %f321;
	add.s32 	%r103, %r102, %r49;
	mul.wide.u32 	%rd155, %r103, 4;
	add.s64 	%rd156, %rd48, %rd155;
	ld.global.nc.f32 	%f324, [%rd156];
	add.s64 	%rd157, %rd51, %rd155;
	ld.global.nc.f32 	%f325, [%rd157];
	add.f32 	%f326, %f324, %f325;
	mul.f32 	%f327, %f326, 0f3F000000;
	sub.f32 	%f328, %f327, %f310;
	add.f32 	%f329, %f308, %f328;
	sub.f32 	%f330, %f329, %f308;
	sub.f32 	%f331, %f330, %f328;
	neg.f32 	%f332, %f37;
	sub.f32 	%f333, %f332, %f331;
	add.f32 	%f334, %f329, %f333;
	sub.f32 	%f335, %f334, %f329;
	sub.f32 	%f336, %f335, %f333;
	st.shared.f32 	[%r19+128], %f327;
	mul.f32 	%f337, %f334, 0f3CF0F0F1;
	sub.f32 	%f338, %f327, %f319;
	add.f32 	%f339, %f317, %f338;
	sub.f32 	%f340, %f339, %f317;
	sub.f32 	%f341, %f340, %f338;
	sub.f32 	%f342, %f332, %f341;
	add.f32 	%f343, %f339, %f342;
	sub.f32 	%f344, %f343, %f339;
	sub.f32 	%f345, %f344, %f342;
	st.shared.f32 	[%r19+4480], %f327;
	mul.f32 	%f346, %f343, 0f3E4CCCCD;
	sub.f32 	%f347, %f346, %f337;
	sub.f32 	%f348, %f347, %f323;
	add.f32 	%f349, %f322, %f348;
	sub.f32 	%f350, %f349, %f322;
	sub.f32 	%f351, %f350, %f348;
	st.shared.f32 	[%r19+5120], %f347;
	add.s32 	%r104, %r103, %r49;
	mul.wide.u32 	%rd158, %r104, 4;
	add.s64 	%rd159, %rd48, %rd158;
	ld.global.nc.f32 	%f352, [%rd159];
	add.s64 	%rd160, %rd51, %rd158;
	ld.global.nc.f32 	%f353, [%rd160];
	add.f32 	%f354, %f352, %f353;
	mul.f32 	%f355, %f354, 0f3F000000;
	sub.f32 	%f356, %f355, %f336;
	add.f32 	%f357, %f334, %f356;
	sub.f32 	%f358, %f357, %f334;
	sub.f32 	%f359, %f358, %f356;
	neg.f32 	%f360, %f45;
	sub.f32 	%f361, %f360, %f359;
	add.f32 	%f362, %f357, %f361;
	sub.f32 	%f363, %f362, %f357;
	sub.f32 	%f364, %f363, %f361;
	st.shared.f32 	[%r19+256], %f355;
	mul.f32 	%f365, %f362, 0f3CF0F0F1;
	sub.f32 	%f366, %f355, %f345;
	add.f32 	%f367, %f343, %f366;
	sub.f32 	%f368, %f367, %f343;
	sub.f32 	%f369, %f368, %f366;
	sub.f32 	%f370, %f360, %f369;
	add.f32 	%f371, %f367, %f370;
	sub.f32 	%f372, %f371, %f367;
	sub.f32 	%f373, %f372, %f370;
	st.shared.f32 	[%r19+4608], %f355;
	mul.f32 	%f374, %f371, 0f3E4CCCCD;
	sub.f32 	%f375, %f374, %f365;
	sub.f32 	%f376, %f375, %f351;
	add.f32 	%f377, %f349, %f376;
	sub.f32 	%f378, %f377, %f349;
	sub.f32 	%f379, %f378, %f376;
	st.shared.f32 	[%r19+5248], %f375;
	add.s32 	%r105, %r104, %r49;
	mul.wide.u32 	%rd161, %r105, 4;
	add.s64 	%rd162, %rd48, %rd161;
	ld.global.nc.f32 	%f380, [%rd162];
	add.s64 	%rd163, %rd51, %rd161;
	ld.global.nc.f32 	%f381, [%rd163];
	add.f32 	%f382, %f380, %f381;
	mul.f32 	%f383, %f382, 0f3F000000;
	sub.f32 	%f384, %f383, %f364;
	add.f32 	%f385, %f362, %f384;
	sub.f32 	%f386, %f385, %f362;
	sub.f32 	%f387, %f386, %f384;
	neg.f32 	%f388, %f53;
	sub.f32 	%f389, %f388, %f387;
	add.f32 	%f516, %f385, %f389;
	sub.f32 	%f390, %f516, %f385;
	sub.f32 	%f515, %f390, %f389;
	st.shared.f32 	[%r19+384], %f383;
	mul.f32 	%f391, %f516, 0f3CF0F0F1;
	sub.f32 	%f392, %f383, %f373;
	add.f32 	%f393, %f371, %f392;
	sub.f32 	%f394, %f393, %f371;
	sub.f32 	%f395, %f394, %f392;
	sub.f32 	%f396, %f388, %f395;
	add.f32 	%f514, %f393, %f396;
	sub.f32 	%f397, %f514, %f393;
	sub.f32 	%f513, %f397, %f396;
	st.shared.f32 	[%r19+4736], %f383;
	mul.f32 	%f398, %f514, 0f3E4CCCCD;
	sub.f32 	%f399, %f398, %f391;
	sub.f32 	%f400, %f399, %f379;
	add.f32 	%f512, %f377, %f400;
	sub.f32 	%f401, %f512, %f377;
	sub.f32 	%f511, %f401, %f400;
	st.shared.f32 	[%r19+5376], %f399;
	setp.ge.s32 	%p15, %r157, %r50;
	@%p15 bra 	$L__BB2_20;
	add.s32 	%r23, %r65, -38;
	add.s32 	%r110, %r50, -39;
	setp.eq.s32 	%p16, %r110, %r153;
	mov.b32 	%r160, 512;
	mov.b32 	%r159, 4864;
	mov.b32 	%r158, 5504;
	mov.f32 	%f517, 0f00000000;
	@%p16 bra 	$L__BB2_18;
	add.s32 	%r112, %r153, 39;
	mad.lo.s32 	%r113, %r49, %r112, %r2;
	add.s32 	%r152, %r113, %r1;
	mad.lo.s32 	%r114, %r49, %r157, %r2;
	add.s32 	%r151, %r114, %r1;
	and.b32  	%r115, %r23, -2;
	neg.s32 	%r150, %r115;
	mov.b32 	%r154, 4;
	mov.f32 	%f517, 0f00000000;
	mov.u32 	%r155, %r154;
	mov.u32 	%r156, %r154;
$L__BB2_16:
	ld.param.u64 	%rd195, [acosc_many_series_one_param_f32_warp_param_6];
	ld.param.u64 	%rd193, [acosc_many_series_one_param_f32_warp_param_5];
	ld.param.u64 	%rd191, [acosc_many_series_one_param_f32_warp_param_1];
	ld.param.u64 	%rd188, [acosc_many_series_one_param_f32_warp_param_0];
	cvta.to.global.u64 	%rd164, %rd188;
	mul.wide.u32 	%rd165, %r151, 4;
	add.s64 	%rd166, %rd164, %rd165;
	ld.global.nc.f32 	%f404, [%rd166];
	cvta.to.global.u64 	%rd167, %rd191;
	add.s64 	%rd168, %rd167, %rd165;
	ld.global.nc.f32 	%f405, [%rd168];
	add.f32 	%f406, %f404, %f405;
	mul.f32 	%f407, %f406, 0f3F000000;
	shl.b32 	%r116, %r156, 7;
	add.s32 	%r117, %r19, %r116;
	ld.shared.f32 	%f408, [%r117];
	sub.f32 	%f409, %f407, %f515;
	add.f32 	%f410, %f516, %f409;
	sub.f32 	%f411, %f410, %f516;
	sub.f32 	%f412, %f411, %f409;
	neg.f32 	%f413, %f408;
	sub.f32 	%f414, %f413, %f412;
	add.f32 	%f415, %f410, %f414;
	sub.f32 	%f416, %f415, %f410;
	sub.f32 	%f417, %f416, %f414;
	st.shared.f32 	[%r117], %f407;
	add.s32 	%r118, %r156, 1;
	setp.eq.s32 	%p17, %r118, 34;
	selp.b32 	%r119, 0, %r118, %p17;
	mul.f32 	%f418, %f415, 0f3CF0F0F1;
	shl.b32 	%r120, %r155, 7;
	add.s32 	%r121, %r20, %r120;
	ld.shared.f32 	%f419, [%r121];
	sub.f32 	%f420, %f407, %f513;
	add.f32 	%f421, %f514, %f420;
	sub.f32 	%f422, %f421, %f514;
	sub.f32 	%f423, %f422, %f420;
	neg.f32 	%f424, %f419;
	sub.f32 	%f425, %f424, %f423;
	add.f32 	%f426, %f421, %f425;
	sub.f32 	%f427, %f426, %f421;
	sub.f32 	%f428, %f427, %f425;
	st.shared.f32 	[%r121], %f407;
	add.s32 	%r122, %r155, 1;
	setp.eq.s32 	%p18, %r122, 5;
	selp.b32 	%r123, 0, %r122, %p18;
	mul.f32 	%f429, %f426, 0f3E4CCCCD;
	sub.f32 	%f430, %f429, %f418;
	shl.b32 	%r124, %r154, 7;
	add.s32 	%r125, %r22, %r124;
	ld.shared.f32 	%f431, [%r125];
	sub.f32 	%f432, %f430, %f511;
	add.f32 	%f433, %f512, %f432;
	sub.f32 	%f434, %f433, %f512;
	sub.f32 	%f435, %f434, %f432;
	neg.f32 	%f436, %f431;
	sub.f32 	%f437, %f436, %f435;
	add.f32 	%f438, %f433, %f437;
	sub.f32 	%f439, %f438, %f433;
	sub.f32 	%f440, %f439, %f437;
	st.shared.f32 	[%r125], %f430;
	add.s32 	%r126, %r154, 1;
	setp.eq.s32 	%p19, %r126, 5;
	selp.b32 	%r127, 0, %r126, %p19;
	mul.f32 	%f441, %f438, 0f3E4CCCCD;
	sub.f32 	%f442, %f430, %f441;
	sub.f32 	%f443, %f442, %f517;
	cvta.to.global.u64 	%rd169, %rd193;
	add.s64 	%rd170, %rd169, %rd165;
	st.global.f32 	[%rd170], %f442;
	cvta.to.global.u64 	%rd171, %rd195;
	add.s64 	%rd172, %rd171, %rd165;
	st.global.f32 	[%rd172], %f443;
	mul.wide.u32 	%rd173, %r152, 4;
	add.s64 	%rd174, %rd164, %rd173;
	ld.global.nc.f32 	%f444, [%rd174];
	add.s64 	%rd175, %rd167, %rd173;
	ld.global.nc.f32 	%f445, [%rd175];
	add.f32 	%f446, %f444, %f445;
	mul.f32 	%f447, %f446, 0f3F000000;
	shl.b32 	%r128, %r119, 7;
	add.s32 	%r129, %r19, %r128;
	ld.shared.f32 	%f448, [%r129];
	sub.f32 	%f449, %f447, %f417;
	add.f32 	%f450, %f415, %f449;
	sub.f32 	%f451, %f450, %f415;
	sub.f32 	%f452, %f451, %f449;
	neg.f32 	%f453, %f448;
	sub.f32 	%f454, %f453, %f452;
	add.f32 	%f516, %f450, %f454;
	sub.f32 	%f455, %f516, %f450;
	sub.f32 	%f515, %f455, %f454;
	st.shared.f32 	[%r129], %f447;
	add.s32 	%r130, %r119, 1;
	setp.eq.s32 	%p20, %r130, 34;
	selp.b32 	%r156, 0, %r130, %p20;
	mul.f32 	%f456, %f516, 0f3CF0F0F1;
	shl.b32 	%r131, %r123, 7;
	add.s32 	%r132, %r20, %r131;
	ld.shared.f32 	%f457, [%r132];
	sub.f32 	%f458, %f447, %f428;
	add.f32 	%f459, %f426, %f458;
	sub.f32 	%f460, %f459, %f426;
	sub.f32 	%f461, %f460, %f458;
	neg.f32 	%f462, %f457;
	sub.f32 	%f463, %f462, %f461;
	add.f32 	%f514, %f459, %f463;
	sub.f32 	%f464, %f514, %f459;
	sub.f32 	%f513, %f464, %f463;
	st.shared.f32 	[%r132], %f447;
	add.s32 	%r133, %r123, 1;
	setp.eq.s32 	%p21, %r133, 5;
	selp.b32 	%r155, 0, %r133, %p21;
	mul.f32 	%f465, %f514, 0f3E4CCCCD;
	sub.f32 	%f466, %f465, %f456;
	shl.b32 	%r134, %r127, 7;
	add.s32 	%r135, %r22, %r134;
	ld.shared.f32 	%f467, [%r135];
	sub.f32 	%f468, %f466, %f440;
	add.f32 	%f469, %f438, %f468;
	sub.f32 	%f470, %f469, %f438;
	sub.f32 	%f471, %f470, %f468;
	neg.f32 	%f472, %f467;
	sub.f32 	%f473, %f472, %f471;
	add.f32 	%f512, %f469, %f473;
	sub.f32 	%f474, %f512, %f469;
	sub.f32 	%f511, %f474, %f473;
	st.shared.f32 	[%r135], %f466;
	add.s32 	%r136, %r127, 1;
	setp.eq.s32 	%p22, %r136, 5;
	selp.b32 	%r154, 0, %r136, %p22;
	mul.f32 	%f475, %f512, 0f3E4CCCCD;
	sub.f32 	%f517, %f466, %f475;
	sub.f32 	%f476, %f517, %f442;
	add.s64 	%rd176, %rd169, %rd173;
	st.global.f32 	[%rd176], %f517;
	add.s64 	%rd177, %rd171, %rd173;
	st.global.f32 	[%rd177], %f476;
	add.s32 	%r153, %r153, 2;
	shl.b32 	%r137, %r49, 1;
	add.s32 	%r152, %r152, %r137;
	add.s32 	%r151, %r151, %r137;
	add.s32 	%r150, %r150, 2;
	setp.ne.s32 	%p23, %r150, 0;
	@%p23 bra 	$L__BB2_16;
	shl.b32 	%r160, %r156, 7;
	shl.b32 	%r138, %r155, 7;
	add.s32 	%r159, %r138, 4352;
	shl.b32 	%r139, %r154, 7;
	add.s32 	%r158, %r139, 4992;
	add.s32 	%r157, %r153, 38;
$L__BB2_18:
	and.b32  	%r140, %r23, 1;
	setp.eq.b32 	%p24, %r140, 1;
	not.pred 	%p25, %p24;
	@%p25 bra 	$L__BB2_20;
	ld.param.u64 	%rd196, [acosc_many_series_one_param_f32_warp_param_6];
	ld.param.u64 	%rd194, [acosc_many_series_one_param_f32_warp_param_5];
	ld.param.u64 	%rd192, [acosc_many_series_one_param_f32_warp_param_1];
	ld.param.u64 	%rd189, [acosc_many_series_one_param_f32_warp_param_0];
	mad.lo.s32 	%r141, %r157, %r49, %r3;
	cvta.to.global.u64 	%rd178, %rd189;
	mul.wide.u32 	%rd179, %r141, 4;
	add.s64 	%rd180, %rd178, %rd179;
	ld.global.nc.f32 	%f477, [%rd180];
	cvta.to.global.u64 	%rd181, %rd192;
	add.s64 	%rd182, %rd181, %rd179;
	ld.global.nc.f32 	%f478, [%rd182];
	add.f32 	%f479, %f477, %f478;
	mul.f32 	%f480, %f479, 0f3F000000;
	add.s32 	%r142, %r19, %r160;
	ld.shared.f32 	%f481, [%r142];
	sub.f32 	%f482, %f480, %f515;
	add.f32 	%f483, %f516, %f482;
	sub.f32 	%f484, %f483, %f516;
	sub.f32 	%f485, %f484, %f482;
	neg.f32 	%f486, %f481;
	sub.f32 	%f487, %f486, %f485;
	add.f32 	%f488, %f483, %f487;
	st.shared.f32 	[%r142], %f480;
	mul.f32 	%f489, %f488, 0fBCF0F0F1;
	add.s32 	%r143, %r19, %r159;
	ld.shared.f32 	%f490, [%r143];
	sub.f32 	%f491, %f480, %f513;
	add.f32 	%f492, %f514, %f491;
	sub.f32 	%f493, %f492, %f514;
	sub.f32 	%f494, %f493, %f491;
	neg.f32 	%f495, %f490;
	sub.f32 	%f496, %f495, %f494;
	add.f32 	%f497, %f492, %f496;
	st.shared.f32 	[%r143], %f480;
	fma.rn.f32 	%f498, %f497, 0f3E4CCCCD, %f489;
	add.s32 	%r144, %r19, %r158;
	ld.shared.f32 	%f499, [%r144];
	sub.f32 	%f500, %f498, %f511;
	add.f32 	%f501, %f512, %f500;
	sub.f32 	%f502, %f501, %f512;
	sub.f32 	%f503, %f502, %f500;
	neg.f32 	%f504, %f499;
	sub.f32 	%f505, %f504, %f503;
	add.f32 	%f506, %f501, %f505;
	st.shared.f32 	[%r144], %f498;
	mul.f32 	%f507, %f506, 0f3E4CCCCD;
	sub.f32 	%f508, %f498, %f507;
	sub.f32 	%f509, %f508, %f517;
	cvta.to.global.u64 	%rd183, %rd194;
	add.s64 	%rd184, %rd183, %rd179;
	st.global.f32 	[%rd184], %f508;
	cvta.to.global.u64 	%rd185, %rd196;
	add.s64 	%rd186, %rd185, %rd179;
	st.global.f32 	[%rd186], %f509;
$L__BB2_20:
	ret;

}


// ===== COMPILED SASS (sm_100) =====

	.target	sm_100

	.elftype	@"ET_EXEC"


//--------------------- .note.nv.tkinfo           --------------------------
	.section	.note.nv.tkinfo,"",@"SHT_NOTE"
	.sectionflags	@"SHF_NOTE_NV_TKINFO"
	.tkinfo
        /*0018*/ 	.word	0x00000002
        /*0030*/ 	.string	""
        /*0030*/ 	.string	"ptxas"
        /*0030*/ 	.string	"Cuda compilation tools, release 13.0, V13.0.88"
        /*0030*/ 	.string	"Build cuda_13.0.r13.0/compiler.36424714_0"
        /*0030*/ 	.string	"-arch sm_100 -m 64 "



//--------------------- .note.nv.cuinfo           --------------------------
	.section	.note.nv.cuinfo,"",@"SHT_NOTE"
	.sectionflags	@"SHF_NOTE_NV_CUINFO"
        /*0018*/ 	.short	0x0002
        /*001a*/ 	.short	0x0064
        /*001c*/ 	.short	0x0082
	.zero		2


//--------------------- .nv.info                  --------------------------
	.section	.nv.info,"",@"SHT_CUDA_INFO"
	.align	4


	//----- nvinfo : EIATTR_REGCOUNT
	.align		4
        /*0000*/ 	.byte	0x04, 0x2f
        /*0002*/ 	.short	(.L_1 - .L_0)
	.align		4
.L_0:
        /*0004*/ 	.word	index@(acosc_batch_f32)
        /*0008*/ 	.word	0x00000022


	//----- nvinfo : EIATTR_FRAME_SIZE
	.align		4
.L_1:
        /*000c*/ 	.byte	0x04, 0x11
        /*000e*/ 	.short	(.L_3 - .L_2)
	.align		4
.L_2:
        /*0010*/ 	.word	index@(acosc_batch_f32)
        /*0014*/ 	.word	0x000000b8


	//----- nvinfo : EIATTR_REGCOUNT
	.align		4
.L_3:
        /*0018*/ 	.byte	0x04, 0x2f
        /*001a*/ 	.short	(.L_5 - .L_4)
	.align		4
.L_4:
        /*001c*/ 	.word	index@(acosc_many_series_one_param_f32)
        /*0020*/ 	.word	0x00000020


	//----- nvinfo : EIATTR_FRAME_SIZE
	.align		4
.L_5:
        /*0024*/ 	.byte	0x04, 0x11
        /*0026*/ 	.short	(.L_7 - .L_6)
	.align		4
.L_6:
        /*0028*/ 	.word	index@(acosc_many_series_one_param_f32)
        /*002c*/ 	.word	0x000000b8


	//----- nvinfo : EIATTR_REGCOUNT
	.align		4
.L_7:
        /*0030*/ 	.byte	0x04, 0x2f
        /*0032*/ 	.short	(.L_9 - .L_8)
	.align		4
.L_8:
        /*0034*/ 	.word	index@(acosc_many_series_one_param_f32_warp)
        /*0038*/ 	.word	0x00000020


	//----- nvinfo : EIATTR_FRAME_SIZE
	.align		4
.L_9:
        /*003c*/ 	.byte	0x04, 0x11
        /*003e*/ 	.short	(.L_11 - .L_10)
	.align		4
.L_10:
        /*0040*/ 	.word	index@(acosc_many_series_one_param_f32_warp)
        /*0044*/ 	.word	0x00000000


	//----- nvinfo : EIATTR_MIN_STACK_SIZE
	.align		4
.L_11:
        /*0048*/ 	.byte	0x04, 0x12
        /*004a*/ 	.short	(.L_13 - .L_12)
	.align		4
.L_12:
        /*004c*/ 	.word	index@(acosc_many_series_one_param_f32_warp)
        /*0050*/ 	.word	0x00000000


	//----- nvinfo : EIATTR_MIN_STACK_SIZE
	.align		4
.L_13:
        /*0054*/ 	.byte	0x04, 0x12
        /*0056*/ 	.short	(.L_15 - .L_14)
	.align		4
.L_14:
        /*0058*/ 	.word	index@(acosc_many_series_one_param_f32)
        /*005c*/ 	.word	0x000000b8


	//----- nvinfo : EIATTR_MIN_STACK_SIZE
	.align		4
.L_15:
        /*0060*/ 	.byte	0x04, 0x12
        /*0062*/ 	.short	(.L_17 - .L_16)
	.align		4
.L_16:
        /*0064*/ 	.word	index@(acosc_batch_f32)
        /*0068*/ 	.word	0x000000b8
.L_17:


//--------------------- .nv.compat                --------------------------
	.section	.nv.compat,"",@"SHT_CUDA_COMPAT_INFO"
	.align	4
        /*0000*/ 	.byte	0x02, 0x09, 0x00, 0x00, 0x02, 0x02, 0x01, 0x00, 0x02, 0x05, 0x05, 0x00, 0x03, 0x07, 0x01, 0x01
        /*0010*/ 	.byte	0x02, 0x03, 0x00, 0x00, 0x02, 0x06, 0x01, 0x00, 0x04, 0x0b, 0x08, 0x00, 0x09, 0x00, 0x00, 0x00
        /*0020*/ 	.byte	0x00, 0x00, 0x00, 0x00


//--------------------- .nv.info.acosc_many_series_one_param_f32_warp --------------------------
	.section	.nv.info.acosc_many_series_one_param_f32_warp,"",@"SHT_CUDA_INFO"
	.sectionflags	@""
	.align	4


	//----- nvinfo : EIATTR_CUDA_API_VERSION
	.align		4
        /*0000*/ 	.byte	0x04, 0x37
        /*0002*/ 	.short	(.L_19 - .L_18)
.L_18:
        /*0004*/ 	.word	0x00000082


	//----- nvinfo : EIATTR_KPARAM_INFO
	.align		4
.L_19:
        /*0008*/ 	.byte	0x04, 0x17
        /*000a*/ 	.short	(.L_21 - .L_20)
.L_20:
        /*000c*/ 	.word	0x00000000
        /*0010*/ 	.short	0x0006
        /*0012*/ 	.short	0x0028
        /*0014*/ 	.byte	0x00, 0xf5, 0x21, 0x00


	//----- nvinfo : EIATTR_KPARAM_INFO
	.align		4
.L_21:
        /*0018*/ 	.byte	0x04, 0x17
        /*001a*/ 	.short	(.L_23 - .L_22)
.L_22:
        /*001c*/ 	.word	0x00000000
        /*0020*/ 	.short	0x0005
        /*0022*/ 	.short	0x0020
        /*0024*/ 	.byte	0x00, 0xf5, 0x21, 0x00


	//----- nvinfo : EIATTR_KPARAM_INFO
	.align		4
.L_23:
        /*0028*/ 	.byte	0x04, 0x17
        /*002a*/ 	.short	(.L_25 - .L_24)
.L_24:
        /*002c*/ 	.word	0x00000000
        /*0030*/ 	.short	0x0004
        /*0032*/ 	.short	0x001c
        /*0034*/ 	.byte	0x00, 0xf0, 0x11, 0x00


	//----- nvinfo : EIATTR_KPARAM_INFO
	.align		4
.L_25:
        /*0038*/ 	.byte	0x04, 0x17
        /*003a*/ 	.short	(.L_27 - .L_26)
.L_26:
        /*003c*/ 	.word	0x00000000
        /*0040*/ 	.short	0x0003
        /*0042*/ 	.short	0x0018
        /*0044*/ 	.byte	0x00, 0xf0, 0x11, 0x00


	//----- nvinfo : EIATTR_KPARAM_INFO
	.align		4
.L_27:
        /*0048*/ 	.byte	0x04, 0x17
        /*004a*/ 	.short	(.L_29 - .L_28)
.L_28:
        /*004c*/ 	.word	0x00000000
        /*0050*/ 	.short	0x0002
        /*0052*/ 	.short	0x0010
        /*0054*/ 	.byte	0x00, 0xf5, 0x21, 0x00


	//----- nvinfo : EIATTR_KPARAM_INFO
	.align		4
.L_29:
        /*0058*/ 	.byte	0x04, 0x17
        /*005a*/ 	.short	(.L_31 - .L_30)
.L_30:
        /*005c*/ 	.word	0x00000000
        /*0060*/ 	.short	0x0001
        /*0062*/ 	.short	0x0008
        /*0064*/ 	.byte	0x00, 0xf5, 0x21, 0x00


	//----- nvinfo : EIATTR_KPARAM_INFO
	.align		4
.L_31:
        /*0068*/ 	.byte	0x04, 0x17
        /*006a*/ 	.short	(.L_33 - .L_32)
.L_32:
        /*006c*/ 	.word	0x00000000
        /*0070*/ 	.short	0x0000
        /*0072*/ 	.short	0x0000
        /*0074*/ 	.byte	0x00, 0xf5, 0x21, 0x00


	//----- nvinfo : EIATTR_SPARSE_MMA_MASK
	.align		4
.L_33:
        /*0078*/ 	.byte	0x03, 0x50
        /*007a*/ 	.short	0x0000


	//----- nvinfo : EIATTR_MAXREG_COUNT
	.align		4
        /*007c*/ 	.byte	0x03, 0x1b
        /*007e*/ 	.short	0x00ff


	//----- nvinfo : EIATTR_MERCURY_ISA_VERSION
	.align		4
        /*0080*/ 	.byte	0x03, 0x5f
        /*0082*/ 	.short	0x0101


	//----- nvinfo : EIATTR_VRC_CTA_INIT_COUNT
	.align		4
        /*0084*/ 	.byte	0x02, 0x4a
	.zero		1
	.zero		1


	//----- nvinfo : EIATTR_EXIT_INSTR_OFFSETS
	.align		4
        /*0088*/ 	.byte	0x04, 0x1c
        /*008a*/ 	.short	(.L_35 - .L_34)


	//   ....[0]....
.L_34:
        /*008c*/ 	.word	0x00000090


	//   ....[1]....
        /*0090*/ 	.word	0x00000770


	//   ....[2]....
        /*0094*/ 	.word	0x000028a0


	//   ....[3]....
        /*0098*/ 	.word	0x00003270


	//   ....[4]....
        /*009c*/ 	.word	0x00003540


	//----- nvinfo : EIATTR_CRS_STACK_SIZE
	.align		4
.L_35:
        /*00a0*/ 	.byte	0x04, 0x1e
        /*00a2*/ 	.short	(.L_37 - .L_36)
.L_36:
        /*00a4*/ 	.word	0x00000000


	//----- nvinfo : EIATTR_CBANK_PARAM_SIZE
	.align		4
.L_37:
        /*00a8*/ 	.byte	0x03, 0x19
        /*00aa*/ 	.short	0x0030


	//----- nvinfo : EIATTR_PARAM_CBANK
	.align		4
        /*00ac*/ 	.byte	0x04, 0x0a
        /*00ae*/ 	.short	(.L_39 - .L_38)
	.align		4
.L_38:
        /*00b0*/ 	.word	index@(.nv.constant0.acosc_many_series_one_param_f32_warp)
        /*00b4*/ 	.short	0x0380
        /*00b6*/ 	.short	0x0030


	//----- nvinfo : EIATTR_SW_WAR
	.align		4
.L_39:
        /*00b8*/ 	.byte	0x04, 0x36
        /*00ba*/ 	.short	(.L_41 - .L_40)
.L_40:
        /*00bc*/ 	.word	0x00000008
.L_41:


//--------------------- .nv.info.acosc_many_series_one_param_f32 --------------------------
	.section	.nv.info.acosc_many_series_one_param_f32,"",@"SHT_CUDA_INFO"
	.sectionflags	@""
	.align	4


	//----- nvinfo : EIATTR_CUDA_API_VERSION
	.align		4
        /*0000*/ 	.byte	0x04, 0x37
        /*0002*/ 	.short	(.L_43 - .L_42)
.L_42:
        /*0004*/ 	.word	0x00000082


	//----- nvinfo : EIATTR_KPARAM_INFO
	.align		4
.L_43:
        /*0008*/ 	.byte	0x04, 0x17
        /*000a*/ 	.short	(.L_45 - .L_44)
.L_44:
        /*000c*/ 	.word	0x00000000
        /*0010*/ 	.short	0x0006
        /*0012*/ 	.short	0x0028
        /*0014*/ 	.byte	0x00, 0xf5, 0x21, 0x00


	//----- nvinfo : EIATTR_KPARAM_INFO
	.align		4
.L_45:
        /*0018*/ 	.byte	0x04, 0x17
        /*001a*/ 	.short	(.L_47 - .L_46)
.L_46:
        /*001c*/ 	.word	0x00000000
        /*0020*/ 	.short	0x0005
        /*0022*/ 	.short	0x0020
        /*0024*/ 	.byte	0x00, 0xf5, 0x21, 0x00


	//----- nvinfo : EIATTR_KPARAM_INFO
	.align		4
.L_47:
        /*0028*/ 	.byte	0x04, 0x17
        /*002a*/ 	.short	(.L_49 - .L_48)
.L_48:
        /*002c*/ 	.word	0x00000000
        /*0030*/ 	.short	0x0004
        /*0032*/ 	.short	0x001c
        /*0034*/ 	.byte	0x00, 0xf0, 0x11, 0x00


	//----- nvinfo : EIATTR_KPARAM_INFO
	.align		4
.L_49:
        /*0038*/ 	.byte	0x04, 0x17
        /*003a*/ 	.short	(.L_51 - .L_50)
.L_50:
        /*003c*/ 	.word	0x00000000
        /*0040*/ 	.short	0x0003
        /*0042*/ 	.short	0x0018
        /*0044*/ 	.byte	0x00, 0xf0, 0x11, 0x00


	//----- nvinfo : EIATTR_KPARAM_INFO
	.align		4
.L_51:
        /*0048*/ 	.byte	0x04, 0x17
        /*004a*/ 	.short	(.L_53 - .L_52)
.L_52:
        /*004c*/ 	.word	0x00000000
        /*0050*/ 	.short	0x0002
        /*0052*/ 	.short	0x0010
        /*0054*/ 	.byte	0x00, 0xf5, 0x21, 0x00


	//----- nvinfo : EIATTR_KPARAM_INFO
	.align		4
.L_53:
        /*0058*/ 	.byte	0x04, 0x17
        /*005a*/ 	.short	(.L_55 - .L_54)
.L_54:
        /*005c*/ 	.word	0x00000000
        /*0060*/ 	.short	0x0001
        /*0062*/ 	.short	0x0008
        /*0064*/ 	.byte	0x00, 0xf5, 0x21, 0x00


	//----- nvinfo : EIATTR_KPARAM_INFO
	.align		4
.L_55:
        /*0068*/ 	.byte	0x04, 0x17
        /*006a*/ 	.short	(.L_57 - .L_56)
.L_56:
        /*006c*/ 	.word	0x00000000
        /*0070*/ 	.short	0x0000
        /*0072*/ 	.short	0x0000
        /*0074*/ 	.byte	0x00, 0xf5, 0x21, 0x00


	//----- nvinfo : EIATTR_SPARSE_MMA_MASK
	.align		4
.L_57:
        /*0078*/ 	.byte	0x03, 0x50
        /*007a*/ 	.short	0x0000


	//----- nvinfo : EIATTR_MAXREG_COUNT
	.align		4
        /*007c*/ 	.byte	0x03, 0x1b
        /*007e*/ 	.short	0x00ff


	//----- nvinfo : EIATTR_NUM_BARRIERS
	.align		4
        /*0080*/ 	.byte	0x02, 0x4c
        /*0082*/ 	.byte	0x01
	.zero		1


	//----- nvinfo : EIATTR_MERCURY_ISA_VERSION
	.align		4
        /*0084*/ 	.byte	0x03, 0x5f
        /*0086*/ 	.short	0x0101


	//----- nvinfo : EIATTR_VRC_CTA_INIT_COUNT
	.align		4
        /*0088*/ 	.byte	0x02, 0x4a
	.zero		1
	.zero		1


	//----- nvinfo : EIATTR_EXIT_INSTR_OFFSETS
	.align		4
        /*008c*/ 	.byte	0x04, 0x1c
        /*008e*/ 	.short	(.L_59 - .L_58)


	//   ....[0]....
.L_58:
        /*0090*/ 	.word	0x00000090


	//   ....[1]....
        /*0094*/ 	.word	0x00000280


	//   ....[2]....
        /*0098*/ 	.word	0x00002280


	//   ....[3]....
        /*009c*/ 	.word	0x00002660


	//   ....[4]....
        /*00a0*/ 	.word	0x00002e60


	//----- nvinfo : EIATTR_CRS_STACK_SIZE
	.align		4
.L_59:
        /*00a4*/ 	.byte	0x04, 0x1e
        /*00a6*/ 	.short	(.L_61 - .L_60)
.L_60:
        /*00a8*/ 	.word	0x00000000


	//----- nvinfo : EIATTR_CBANK_PARAM_SIZE
	.align		4
.L_61:
        /*00ac*/ 	.byte	0x03, 0x19
        /*00ae*/ 	.short	0x0030


	//----- nvinfo : EIATTR_PARAM_CBANK
	.align		4
        /*00b0*/ 	.byte	0x04, 0x0a
        /*00b2*/ 	.short	(.L_63 - .L_62)
	.align		4
.L_62:
        /*00b4*/ 	.word	index@(.nv.constant0.acosc_many_series_one_param_f32)
        /*00b8*/ 	.short	0x0380
        /*00ba*/ 	.short	0x0030


	//----- nvinfo : EIATTR_SW_WAR
	.align		4
.L_63:
        /*00bc*/ 	.byte	0x04, 0x36
        /*00be*/ 	.short	(.L_65 - .L_64)
.L_64:
        /*00c0*/ 	.word	0x00000008
.L_65:


//--------------------- .nv.info.acosc_batch_f32  --------------------------
	.section	.nv.info.acosc_batch_f32,"",@"SHT_CUDA_INFO"
	.sectionflags	@""
	.align	4


	//----- nvinfo : EIATTR_CUDA_API_VERSION
	.align		4
        /*0000*/ 	.byte	0x04, 0x37
        /*0002*/ 	.short	(.L_67 - .L_66)
.L_66:
        /*0004*/ 	.word	0x00000082


	//----- nvinfo : EIATTR_KPARAM_INFO
	.align		4
.L_67:
        /*0008*/ 	.byte	0x04, 0x17
        /*000a*/ 	.short	(.L_69 - .L_68)
.L_68:
        /*000c*/ 	.word	0x00000000
        /*0010*/ 	.short	0x0005
        /*0012*/ 	.short	0x0020
        /*0014*/ 	.byte	0x00, 0xf5, 0x21, 0x00


	//----- nvinfo : EIATTR_KPARAM_INFO
	.align		4
.L_69:
        /*0018*/ 	.byte	0x04, 0x17
        /*001a*/ 	.short	(.L_71 - .L_70)
.L_70:
        /*001c*/ 	.word	0x00000000
        /*0020*/ 	.short	0x0004
        /*0022*/ 	.short	0x0018
        /*0024*/ 	.byte	0x00, 0xf5, 0x21, 0x00


	//----- nvinfo : EIATTR_KPARAM_INFO
	.align		4
.L_71:
        /*0028*/ 	.byte	0x04, 0x17
        /*002a*/ 	.short	(.L_73 - .L_72)
.L_72:
        /*002c*/ 	.word	0x00000000
        /*0030*/ 	.short	0x0003
        /*0032*/ 	.short	0x0014
        /*0034*/ 	.byte	0x00, 0xf0, 0x11, 0x00


	//----- nvinfo : EIATTR_KPARAM_INFO
	.align		4
.L_73:
        /*0038*/ 	.byte	0x04, 0x17
        /*003a*/ 	.short	(.L_75 - .L_74)
.L_74:
        /*003c*/ 	.word	0x00000000
        /*0040*/ 	.short	0x0002
        /*0042*/ 	.short	0x0010
        /*0044*/ 	.byte	0x00, 0xf0, 0x11, 0x00


	//----- nvinfo : EIATTR_KPARAM_INFO
	.align		4
.L_75:
        /*0048*/ 	.byte	0x04, 0x17
        /*004a*/ 	.short	(.L_77 - .L_76)
.L_76:
        /*004c*/ 	.word	0x00000000
        /*0050*/ 	.short	0x0001
        /*0052*/ 	.short	0x0008
        /*0054*/ 	.byte	0x00, 0xf5, 0x21, 0x00


	//----- nvinfo : EIATTR_KPARAM_INFO
	.align		4
.L_77:
        /*0058*/ 	.byte	0x04, 0x17
        /*005a*/ 	.short	(.L_79 - .L_78)
.L_78:
        /*005c*/ 	.word	0x00000000
        /*0060*/ 	.short	0x0000
        /*0062*/ 	.short	0x0000
        /*0064*/ 	.byte	0x00, 0xf5, 0x21, 0x00


	//----- nvinfo : EIATTR_SPARSE_MMA_MASK
	.align		4
.L_79:
        /*0068*/ 	.byte	0x03, 0x50
        /*006a*/ 	.short	0x0000


	//----- nvinfo : EIATTR_MAXREG_COUNT
	.align		4
        /*006c*/ 	.byte	0x03, 0x1b
        /*006e*/ 	.short	0x00ff


	//----- nvinfo : EIATTR_NUM_BARRIERS
	.align		4
        /*0070*/ 	.byte	0x02, 0x4c
        /*0072*/ 	.byte	0x01
	.zero		1


	//----- nvinfo : EIATTR_MERCURY_ISA_VERSION
	.align		4
        /*0074*/ 	.byte	0x03, 0x5f
        /*0076*/ 	.short	0x0101


	//----- nvinfo : EIATTR_VRC_CTA_INIT_COUNT
	.align		4
        /*0078*/ 	.byte	0x02, 0x4a
	.zero		1
	.zero		1


	//----- nvinfo : EIATTR_EXIT_INSTR_OFFSETS
	.align		4
        /*007c*/ 	.byte	0x04, 0x1c
        /*007e*/ 	.short	(.L_81 - .L_80)


	//   ....[0]....
.L_80:
        /*0080*/ 	.word	0x00000060


	//   ....[1]....
        /*0084*/ 	.word	0x000001e0


	//   ....[2]....
        /*0088*/ 	.word	0x00000240


	//   ....[3]....
        /*008c*/ 	.word	0x00001b20


	//   ....[4]....
        /*0090*/ 	.word	0x00002560


	//   ....[5]....
        /*0094*/ 	.word	0x000027e0


	//----- nvinfo : EIATTR_CRS_STACK_SIZE
	.align		4
.L_81:
        /*0098*/ 	.byte	0x04, 0x1e
        /*009a*/ 	.short	(.L_83 - .L_82)
.L_82:
        /*009c*/ 	.word	0x00000000


	//----- nvinfo : EIATTR_CBANK_PARAM_SIZE
	.align		4
.L_83:
        /*00a0*/ 	.byte	0x03, 0x19
        /*00a2*/ 	.short	0x0028


	//----- nvinfo : EIATTR_PARAM_CBANK
	.align		4
        /*00a4*/ 	.byte	0x04, 0x0a
        /*00a6*/ 	.short	(.L_85 - .L_84)
	.align		4
.L_84:
        /*00a8*/ 	.word	index@(.nv.constant0.acosc_batch_f32)
        /*00ac*/ 	.short	0x0380
        /*00ae*/ 	.short	0x0028


	//----- nvinfo : EIATTR_SW_WAR
	.align		4
.L_85:
        /*00b0*/ 	.byte	0x04, 0x36
        /*00b2*/ 	.short	(.L_87 - .L_86)
.L_86:
        /*00b4*/ 	.word	0x00000008
.L_87:


//--------------------- .nv.callgraph             --------------------------
	.section	.nv.callgraph,"",@"SHT_CUDA_CALLGRAPH"
	.align	4
	.sectionentsize	8
	.align		4
        /*0000*/ 	.word	0x00000000
	.align		4
        /*0004*/ 	.word	0xffffffff
	.align		4
        /*0008*/ 	.word	0x00000000
	.align		4
        /*000c*/ 	.word	0xfffffffe
	.align		4
        /*0010*/ 	.word	0x00000000
	.align		4
        /*0014*/ 	.word	0xfffffffd
	.align		4
        /*0018*/ 	.word	0x00000000
	.align		4
        /*001c*/ 	.word	0xfffffffc


//--------------------- .text.acosc_many_series_one_param_f32_warp --------------------------
	.section	.text.acosc_many_series_one_param_f32_warp,"ax",@progbits
	.align	128
        .global         acosc_many_series_one_param_f32_warp
        .type           acosc_many_series_one_param_f32_warp,@function
        .size           acosc_many_series_one_param_f32_warp,(.L_x_22 - acosc_many_series_one_param_f32_warp)
        .other          acosc_many_series_one_param_f32_warp,@"STO_CUDA_ENTRY STV_DEFAULT"
acosc_many_series_one_param_f32_warp:
.text.acosc_many_series_one_param_f32_warp:
[----:B------:R-:W-:Y:S01]  /*0000*/  LDC R1, c[0x0][0x37c] ;  /* 0x0000df00ff017b82 */ /* 0x000fe20000000800 */
[----:B------:R-:W0:Y:S07]  /*0010*/  S2R R7, SR_TID.X ;  /* 0x0000000000077919 */ /* 0x000e2e0000002100 */
[----:B------:R-:W1:Y:S08]  /*0020*/  S2UR UR4, SR_CTAID.X ;  /* 0x00000000000479c3 */ /* 0x000e700000002500 */
[----:B------:R-:W2:Y:S01]  /*0030*/  LDC.64 R4, c[0x0][0x398] ;  /* 0x0000e600ff047b82 */ /* 0x000ea20000000a00 */
[----:B-1----:R-:W-:Y:S01]  /*0040*/  USHF.L.U32 UR4, UR4, 0x5, URZ ;  /* 0x0000000504047899 */ /* 0x002fe200080006ff */
[----:B0-----:R-:W-:-:S02]  /*0050*/  LOP3.LUT R7, R7, 0x1f, RZ, 0xc0, !PT ;  /* 0x0000001f07077812 */ /* 0x001fc400078ec0ff */
[----:B--2---:R-:W-:-:S03]  /*0060*/  ISETP.GE.AND P0, PT, R5, 0x1, PT ;  /* 0x000000010500780c */ /* 0x004fc60003f06270 */
[----:B------:R-:W-:-:S04]  /*0070*/  LOP3.LUT R3, R7, UR4, RZ, 0xfc, !PT ;  /* 0x0000000407037c12 */ /* 0x000fc8000f8efcff */
[----:B------:R-:W-:-:S13]  /*0080*/  ISETP.GE.OR P0, PT, R3, R4, !P0 ;  /* 0x000000040300720c */ /* 0x000fda0004706670 */
[----:B------:R-:W-:Y:S05]  /*0090*/  @P0 EXIT ;  /* 0x000000000000094d */ /* 0x000fea0003800000 */
[----:B------:R-:W0:Y:S01]  /*00a0*/  LDC.64 R8, c[0x0][0x390] ;  /* 0x0000e400ff087b82 */ /* 0x000e220000000a00 */
[----:B------:R-:W1:Y:S01]  /*00b0*/  LDCU.64 UR8, c[0x0][0x358] ;  /* 0x00006b00ff0877ac */ /* 0x000e620008000a00 */
[----:B0-----:R-:W-:-:S05]  /*00c0*/  IMAD.WIDE.U32 R8, R3, 0x4, R8 ;  /* 0x0000000403087825 */ /* 0x001fca00078e0008 */
[----:B-1----:R0:W5:Y:S01]  /*00d0*/  LDG.E.CONSTANT R2, desc[UR8][R8.64] ;  /* 0x0000000808027981 */ /* 0x002162000c1e9900 */
[C---:B------:R-:W-:Y:S02]  /*00e0*/  IADD3 R6, PT, PT, R5.reuse, -0x1, RZ ;  /* 0xffffffff05067810 */ /* 0x040fe40007ffe0ff */
[----:B------:R-:W-:Y:S02]  /*00f0*/  LOP3.LUT R0, R5, 0x7, RZ, 0xc0, !PT ;  /* 0x0000000705007812 */ /* 0x000fe400078ec0ff */
[----:B------:R-:W-:Y:S01]  /*0100*/  ISETP.GE.U32.AND P0, PT, R6, 0x7, PT ;  /* 0x000000070600780c */ /* 0x000fe20003f06070 */
[----:B------:R-:W-:Y:S01]  /*0110*/  HFMA2 R6, -RZ, RZ, 0, 0 ;  /* 0x00000000ff067431 */ /* 0x000fe200000001ff */
[----:B------:R-:W-:-:S11]  /*0120*/  ISETP.NE.AND P1, PT, R0, RZ, PT ;  /* 0x000000ff0000720c */ /* 0x000fd60003f25270 */
[----:B0-----:R-:W-:Y:S05]  /*0130*/  @!P0 BRA `(.L_x_0) ;  /* 0x0000000000a88947 */ /* 0x001fea0003800000 */
[----:B------:R-:W0:Y:S01]  /*0140*/  LDC.64 R10, c[0x0][0x3a0] ;  /* 0x0000e800ff0a7b82 */ /* 0x000e220000000a00 */
[----:B------:R-:W-:Y:S02]  /*0150*/  LOP3.LUT R6, R5, 0x7ffffff8, RZ, 0xc0, !PT ;  /* 0x7ffffff805067812 */ /* 0x000fe400078ec0ff */
[----:B------:R-:W-:Y:S02]  /*0160*/  MOV R9, R3 ;  /* 0x0000000300097202 */ /* 0x000fe40000000f00 */
[----:B------:R-:W-:-:S03]  /*0170*/  IADD3 R8, PT, PT, -R6, RZ, RZ ;  /* 0x000000ff06087210 */ /* 0x000fc60007ffe1ff */
[----:B------:R-:W1:Y:S04]  /*0180*/  LDC.64 R12, c[0x0][0x3a8] ;  /* 0x0000ea00ff0c7b82 */ /* 0x000e680000000a00 */
.L_x_1:
[C---:B0-2---:R-:W-:Y:S01]  /*0190*/  IMAD.WIDE R20, R9.reuse, 0x4, R10 ;  /* 0x0000000409147825 */ /* 0x045fe200078e020a */
[----:B------:R-:W-:Y:S02]  /*01a0*/  MOV R29, 0x7fffffff ;  /* 0x7fffffff001d7802 */ /* 0x000fe40000000f00 */
[----:B------:R-:W-:Y:S01]  /*01b0*/  IADD3 R8, PT, PT, R8, 0x8, RZ ;  /* 0x0000000808087810 */ /* 0x000fe20007ffe0ff */
[----:B-1----:R-:W-:Y:S01]  /*01c0*/  IMAD.WIDE R16, R9, 0x4, R12 ;  /* 0x0000000409107825 */ /* 0x002fe200078e020c */
[----:B------:R-:W-:Y:S01]  /*01d0*/  LEA R9, R4, R9, 0x3 ;  /* 0x0000000904097211 */ /* 0x000fe200078e18ff */
[----:B------:R-:W-:Y:S01]  /*01e0*/  STG.E desc[UR8][R20.64], R29 ;  /* 0x0000001d14007986 */ /* 0x000fe2000c101908 */
[----:B------:R-:W-:Y:S01]  /*01f0*/  ISETP.NE.AND P0, PT, R8, RZ, PT ;  /* 0x000000ff0800720c */ /* 0x000fe20003f05270 */
[C---:B------:R-:W-:Y:S02]  /*0200*/  IMAD.WIDE R18, R4.reuse, 0x4, R20 ;  /* 0x0000000404127825 */ /* 0x040fe400078e0214 */
[----:B------:R0:W-:Y:S02]  /*0210*/  STG.E desc[UR8][R16.64], R29 ;  /* 0x0000001d10007986 */ /* 0x0001e4000c101908 */
[----:B------:R-:W-:-:S02]  /*0220*/  IMAD.WIDE R14, R4, 0x4, R16 ;  /* 0x00000004040e7825 */ /* 0x000fc400078e0210 */
[----:B------:R1:W-:Y:S02]  /*0230*/  STG.E desc[UR8][R18.64], R29 ;  /* 0x0000001d12007986 */ /* 0x0003e4000c101908 */
[C---:B------:R-:W-:Y:S02]  /*0240*/  IMAD.WIDE R22, R4.reuse, 0x4, R18 ;  /* 0x0000000404167825 */ /* 0x040fe400078e0212 */
[----:B------:R2:W-:Y:S02]  /*0250*/  STG.E desc[UR8][R14.64], R29 ;  /* 0x0000001d0e007986 */ /* 0x0005e4000c101908 */
[C---:B------:R-:W-:Y:S02]  /*0260*/  IMAD.WIDE R26, R4.reuse, 0x4, R14 ;  /* 0x00000004041a7825 */ /* 0x040fe400078e020e */
[----:B------:R-:W-:Y:S02]  /*0270*/  STG.E desc[UR8][R22.64], R29 ;  /* 0x0000001d16007986 */ /* 0x000fe4000c101908 */
[----:B0-----:R-:W-:-:S02]  /*0280*/  IMAD.WIDE R16, R4, 0x4, R22 ;  /* 0x0000000404107825 */ /* 0x001fc400078e0216 */
[----:B------:R-:W-:Y:S02]  /*0290*/  STG.E desc[UR8][R26.64], R29 ;  /* 0x0000001d1a007986 */ /* 0x000fe4000c101908 */
[C---:B-1----:R-:W-:Y:S02]  /*02a0*/  IMAD.WIDE R18, R4.reuse, 0x4, R26 ;  /* 0x0000000404127825 */ /* 0x042fe400078e021a */
[----:B------:R0:W-:Y:S02]  /*02b0*/  STG.E desc[UR8][R16.64], R29 ;  /* 0x0000001d10007986 */ /* 0x0001e4000c101908 */
[C---:B------:R-:W-:Y:S02]  /*02c0*/  IMAD.WIDE R20, R4.reuse, 0x4, R16 ;  /* 0x0000000404147825 */ /* 0x040fe400078e0210 */
[----:B------:R1:W-:Y:S02]  /*02d0*/  STG.E desc[UR8][R18.64], R29 ;  /* 0x0000001d12007986 */ /* 0x0003e4000c101908 */
[----:B------:R-:W-:-:S02]  /*02e0*/  IMAD.WIDE R24, R4, 0x4, R18 ;  /* 0x0000000404187825 */ /* 0x000fc400078e0212 */
[----:B------:R3:W-:Y:S02]  /*02f0*/  STG.E desc[UR8][R20.64], R29 ;  /* 0x0000001d14007986 */ /* 0x0007e4000c101908 */
[C---:B--2---:R-:W-:Y:S02]  /*0300*/  IMAD.WIDE R14, R4.reuse, 0x4, R20 ;  /* 0x00000004040e7825 */ /* 0x044fe400078e0214 */
[----:B------:R2:W-:Y:S02]  /*0310*/  STG.E desc[UR8][R24.64], R29 ;  /* 0x0000001d18007986 */ /* 0x0005e4000c101908 */
[C---:B0-----:R-:W-:Y:S02]  /*0320*/  IMAD.WIDE R16, R4.reuse, 0x4, R24 ;  /* 0x0000000404107825 */ /* 0x041fe400078e0218 */
[----:B------:R2:W-:Y:S02]  /*0330*/  STG.E desc[UR8][R14.64], R29 ;  /* 0x0000001d0e007986 */ /* 0x0005e4000c101908 */
[----:B-1----:R-:W-:-:S02]  /*0340*/  IMAD.WIDE R18, R4, 0x4, R14 ;  /* 0x0000000404127825 */ /* 0x002fc400078e020e */
[----:B------:R2:W-:Y:S02]  /*0350*/  STG.E desc[UR8][R16.64], R29 ;  /* 0x0000001d10007986 */ /* 0x0005e4000c101908 */
[C---:B---3--:R-:W-:Y:S02]  /*0360*/  IMAD.WIDE R20, R4.reuse, 0x4, R16 ;  /* 0x0000000404147825 */ /* 0x048fe400078e0210 */
[----:B------:R2:W-:Y:S02]  /*0370*/  STG.E desc[UR8][R18.64], R29 ;  /* 0x0000001d12007986 */ /* 0x0005e4000c101908 */
[C---:B------:R-:W-:Y:S02]  /*0380*/  IMAD.WIDE R22, R4.reuse, 0x4, R18 ;  /* 0x0000000404167825 */ /* 0x040fe400078e0212 */
[----:B------:R2:W-:Y:S02]  /*0390*/  STG.E desc[UR8][R20.64], R29 ;  /* 0x0000001d14007986 */ /* 0x0005e4000c101908 */
[----:B------:R-:W-:-:S02]  /*03a0*/  IMAD.WIDE R26, R4, 0x4, R20 ;  /* 0x00000004041a7825 */ /* 0x000fc400078e0214 */
[----:B------:R2:W-:Y:S04]  /*03b0*/  STG.E desc[UR8][R22.64], R29 ;  /* 0x0000001d16007986 */ /* 0x0005e8000c101908 */
[----:B------:R2:W-:Y:S01]  /*03c0*/  STG.E desc[UR8][R26.64], R29 ;  /* 0x0000001d1a007986 */ /* 0x0005e2000c101908 */
[----:B------:R-:W-:Y:S05]  /*03d0*/  @P0 BRA `(.L_x_1) ;  /* 0xfffffffc006c0947 */ /* 0x000fea000383ffff */
.L_x_0:
[----:B-----5:R-:W-:Y:S01]  /*03e0*/  VIMNMX R2, PT, PT, RZ, R2, !PT ;  /* 0x00000002ff027248 */ /* 0x020fe20007fe0100 */
[----:B------:R-:W-:Y:S06]  /*03f0*/  @!P1 BRA `(.L_x_2) ;  /* 0x0000000000d09947 */ /* 0x000fec0003800000 */
[----:B------:R-:W-:Y:S02]  /*0400*/  ISETP.GE.U32.AND P0, PT, R0, 0x4, PT ;  /* 0x000000040000780c */ /* 0x000fe40003f06070 */
[----:B--2---:R-:W-:-:S04]  /*0410*/  LOP3.LUT R24, R5, 0x3, RZ, 0xc0, !PT ;  /* 0x0000000305187812 */ /* 0x004fc800078ec0ff */
[----:B------:R-:W-:-:S07]  /*0420*/  ISETP.NE.AND P1, PT, R24, RZ, PT ;  /* 0x000000ff1800720c */ /* 0x000fce0003f25270 */
[----:B------:R-:W-:Y:S06]  /*0430*/  @!P0 BRA `(.L_x_3) ;  /* 0x0000000000548947 */ /* 0x000fec0003800000 */
[----:B------:R-:W0:Y:S01]  /*0440*/  LDC.64 R10, c[0x0][0x3a0] ;  /* 0x0000e800ff0a7b82 */ /* 0x000e220000000a00 */
[C---:B------:R-:W-:Y:S01]  /*0450*/  IMAD R9, R6.reuse, R4, R3 ;  /* 0x0000000406097224 */ /* 0x040fe200078e0203 */
[----:B------:R-:W-:Y:S02]  /*0460*/  MOV R25, 0x7fffffff ;  /* 0x7fffffff00197802 */ /* 0x000fe40000000f00 */
[----:B------:R-:W-:-:S04]  /*0470*/  IADD3 R6, PT, PT, R6, 0x4, RZ ;  /* 0x0000000406067810 */ /* 0x000fc80007ffe0ff */
[----:B------:R-:W1:Y:S01]  /*0480*/  LDC.64 R16, c[0x0][0x3a8] ;  /* 0x0000ea00ff107b82 */ /* 0x000e620000000a00 */
[----:B0-----:R-:W-:-:S05]  /*0490*/  IMAD.WIDE R10, R9, 0x4, R10 ;  /* 0x00000004090a7825 */ /* 0x001fca00078e020a */
[----:B------:R0:W-:Y:S01]  /*04a0*/  STG.E desc[UR8][R10.64], R25 ;  /* 0x000000190a007986 */ /* 0x0001e2000c101908 */
[----:B------:R-:W-:-:S04]  /*04b0*/  IMAD.WIDE R18, R4, 0x4, R10 ;  /* 0x0000000404127825 */ /* 0x000fc800078e020a */
[----:B-1----:R-:W-:-:S04]  /*04c0*/  IMAD.WIDE R16, R9, 0x4, R16 ;  /* 0x0000000409107825 */ /* 0x002fc800078e0210 */
[C---:B------:R-:W-:Y:S01]  /*04d0*/  IMAD.WIDE R12, R4.reuse, 0x4, R18 ;  /* 0x00000004040c7825 */ /* 0x040fe200078e0212 */
[----:B------:R0:W-:Y:S03]  /*04e0*/  STG.E desc[UR8][R16.64], R25 ;  /* 0x0000001910007986 */ /* 0x0001e6000c101908 */
[C---:B------:R-:W-:Y:S01]  /*04f0*/  IMAD.WIDE R8, R4.reuse, 0x4, R16 ;  /* 0x0000000404087825 */ /* 0x040fe200078e0210 */
[----:B------:R0:W-:Y:S03]  /*0500*/  STG.E desc[UR8][R18.64], R25 ;  /* 0x0000001912007986 */ /* 0x0001e6000c101908 */
[C---:B------:R-:W-:Y:S01]  /*0510*/  IMAD.WIDE R20, R4.reuse, 0x4, R12 ;  /* 0x0000000404147825 */ /* 0x040fe200078e020c */
[----:B------:R0:W-:Y:S03]  /*0520*/  STG.E desc[UR8][R8.64], R25 ;  /* 0x0000001908007986 */ /* 0x0001e6000c101908 */
[C---:B------:R-:W-:Y:S01]  /*0530*/  IMAD.WIDE R14, R4.reuse, 0x4, R8 ;  /* 0x00000004040e7825 */ /* 0x040fe200078e0208 */
[----:B------:R0:W-:Y:S04]  /*0540*/  STG.E desc[UR8][R12.64], R25 ;  /* 0x000000190c007986 */ /* 0x0001e8000c101908 */
[----:B------:R0:W-:Y:S01]  /*0550*/  STG.E desc[UR8][R14.64], R25 ;  /* 0x000000190e007986 */ /* 0x0001e2000c101908 */
[----:B------:R-:W-:-:S03]  /*0560*/  IMAD.WIDE R22, R4, 0x4, R14 ;  /* 0x0000000404167825 */ /* 0x000fc600078e020e */
[----:B------:R0:W-:Y:S04]  /*0570*/  STG.E desc[UR8][R20.64], R25 ;  /* 0x0000001914007986 */ /* 0x0001e8000c101908 */
[----:B------:R0:W-:Y:S02]  /*0580*/  STG.E desc[UR8][R22.64], R25 ;  /* 0x0000001916007986 */ /* 0x0001e4000c101908 */
.L_x_3:
[----:B------:R-:W-:Y:S05]  /*0590*/  @!P1 BRA `(.L_x_2) ;  /* 0x0000000000689947 */ /* 0x000fea0003800000 */
[----:B------:R-:W-:Y:S02]  /*05a0*/  ISETP.NE.AND P0, PT, R24, 0x1, PT ;  /* 0x000000011800780c */ /* 0x000fe40003f05270 */
[----:B------:R-:W-:-:S04]  /*05b0*/  LOP3.LUT R0, R5, 0x1, RZ, 0xc0, !PT ;  /* 0x0000000105007812 */ /* 0x000fc800078ec0ff */
[----:B------:R-:W-:-:S07]  /*05c0*/  ISETP.NE.U32.AND P1, PT, R0, 0x1, PT ;  /* 0x000000010000780c */ /* 0x000fce0003f25070 */
[----:B------:R-:W-:Y:S06]  /*05d0*/  @!P0 BRA `(.L_x_4) ;  /* 0x0000000000348947 */ /* 0x000fec0003800000 */
[----:B0-----:R-:W0:Y:S01]  /*05e0*/  LDC.64 R8, c[0x0][0x3a0] ;  /* 0x0000e800ff087b82 */ /* 0x001e220000000a00 */
[C---:B------:R-:W-:Y:S01]  /*05f0*/  IMAD R13, R6.reuse, R4, R3 ;  /* 0x00000004060d7224 */ /* 0x040fe200078e0203 */
[----:B------:R-:W-:Y:S02]  /*0600*/  MOV R17, 0x7fffffff ;  /* 0x7fffffff00117802 */ /* 0x000fe40000000f00 */
[----:B------:R-:W-:-:S04]  /*0610*/  IADD3 R6, PT, PT, R6, 0x2, RZ ;  /* 0x0000000206067810 */ /* 0x000fc80007ffe0ff */
[----:B------:R-:W1:Y:S01]  /*0620*/  LDC.64 R10, c[0x0][0x3a8] ;  /* 0x0000ea00ff0a7b82 */ /* 0x000e620000000a00 */
[----:B0-----:R-:W-:-:S05]  /*0630*/  IMAD.WIDE R8, R13, 0x4, R8 ;  /* 0x000000040d087825 */ /* 0x001fca00078e0208 */
[----:B------:R2:W-:Y:S01]  /*0640*/  STG.E desc[UR8][R8.64], R17 ;  /* 0x0000001108007986 */ /* 0x0005e2000c101908 */
[----:B-1----:R-:W-:-:S04]  /*0650*/  IMAD.WIDE R10, R13, 0x4, R10 ;  /* 0x000000040d0a7825 */ /* 0x002fc800078e020a */
[C---:B------:R-:W-:Y:S01]  /*0660*/  IMAD.WIDE R12, R4.reuse, 0x4, R8 ;  /* 0x00000004040c7825 */ /* 0x040fe200078e0208 */
[----:B------:R2:W-:Y:S03]  /*0670*/  STG.E desc[UR8][R10.64], R17 ;  /* 0x000000110a007986 */ /* 0x0005e6000c101908 */
[----:B------:R-:W-:Y:S01]  /*0680*/  IMAD.WIDE R14, R4, 0x4, R10 ;  /* 0x00000004040e7825 */ /* 0x000fe200078e020a */
[----:B------:R2:W-:Y:S04]  /*0690*/  STG.E desc[UR8][R12.64], R17 ;  /* 0x000000110c007986 */ /* 0x0005e8000c101908 */
[----:B------:R2:W-:Y:S02]  /*06a0*/  STG.E desc[UR8][R14.64], R17 ;  /* 0x000000110e007986 */ /* 0x0005e4000c101908 */
.L_x_4:
[----:B------:R-:W-:Y:S05]  /*06b0*/  @P1 BRA `(.L_x_2) ;  /* 0x0000000000201947 */ /* 0x000fea0003800000 */
[----:B0-2---:R-:W0:Y:S01]  /*06c0*/  LDC.64 R8, c[0x0][0x3a0] ;  /* 0x0000e800ff087b82 */ /* 0x005e220000000a00 */
[----:B------:R-:W-:Y:S01]  /*06d0*/  IMAD R13, R6, R4, R3 ;  /* 0x00000004060d7224 */ /* 0x000fe200078e0203 */
[----:B------:R-:W-:-:S06]  /*06e0*/  MOV R15, 0x7fffffff ;  /* 0x7fffffff000f7802 */ /* 0x000fcc0000000f00 */
[----:B------:R-:W1:Y:S01]  /*06f0*/  LDC.64 R10, c[0x0][0x3a8] ;  /* 0x0000ea00ff0a7b82 */ /* 0x000e620000000a00 */
[----:B0-----:R-:W-:-:S05]  /*0700*/  IMAD.WIDE R8, R13, 0x4, R8 ;  /* 0x000000040d087825 */ /* 0x001fca00078e0208 */
[----:B------:R3:W-:Y:S01]  /*0710*/  STG.E desc[UR8][R8.64], R15 ;  /* 0x0000000f08007986 */ /* 0x0007e2000c101908 */
[----:B-1----:R-:W-:-:S05]  /*0720*/  IMAD.WIDE R10, R13, 0x4, R10 ;  /* 0x000000040d0a7825 */ /* 0x002fca00078e020a */
[----:B------:R3:W-:Y:S02]  /*0730*/  STG.E desc[UR8][R10.64], R15 ;  /* 0x0000000f0a007986 */ /* 0x0007e4000c101908 */
.L_x_2:
[----:B0-2---:R-:W-:-:S04]  /*0740*/  IADD3 R20, PT, PT, -R2, R5, RZ ;  /* 0x0000000502147210 */ /* 0x005fc80007ffe1ff */
[----:B------:R-:W-:-:S04]  /*0750*/  ISETP.GE.AND P0, PT, R20, 0x27, PT ;  /* 0x000000271400780c */ /* 0x000fc80003f06270 */
[----:B------:R-:W-:-:S13]  /*0760*/  ISETP.GE.U32.OR P0, PT, R2, R5, !P0 ;  /* 0x000000050200720c */ /* 0x000fda0004706470 */
[----:B------:R-:W-:Y:S05]  /*0770*/  @P0 EXIT ;  /* 0x000000000000094d */ /* 0x000fea0003800000 */
[----:B------:R-:W0:Y:S01]  /*0780*/  LDC.64 R12, c[0x0][0x380] ;  /* 0x0000e000ff0c7b82 */ /* 0x000e220000000a00 */
[----:B---3--:R-:W-:-:S07]  /*0790*/  IMAD R9, R2, R4, R3 ;  /* 0x0000000402097224 */ /* 0x008fce00078e0203 */
[----:B------:R-:W1:Y:S01]  /*07a0*/  LDC.64 R14, c[0x0][0x388] ;  /* 0x0000e200ff0e7b82 */ /* 0x000e620000000a00 */
[----:B0-----:R-:W-:-:S05]  /*07b0*/  IMAD.WIDE.U32 R10, R9, 0x4, R12 ;  /* 0x00000004090a7825 */ /* 0x001fca00078e000c */
[----:B------:R-:W2:Y:S01]  /*07c0*/  LDG.E.CONSTANT R6, desc[UR8][R10.64] ;  /* 0x000000080a067981 */ /* 0x000ea2000c1e9900 */
[C---:B-1----:R-:W-:Y:S01]  /*07d0*/  IMAD.WIDE.U32 R18, R9.reuse, 0x4, R14 ;  /* 0x0000000409127825 */ /* 0x042fe200078e000e */
[----:B------:R-:W-:-:S04]  /*07e0*/  IADD3 R9, PT, PT, R9, R4, RZ ;  /* 0x0000000409097210 */ /* 0x000fc80007ffe0ff */
[----:B------:R-:W2:Y:S01]  /*07f0*/  LDG.E.CONSTANT R21, desc[UR8][R18.64] ;  /* 0x0000000812157981 */ /* 0x000ea2000c1e9900 */
[----:B------:R-:W-:-:S04]  /*0800*/  IMAD.WIDE.U32 R16, R9, 0x4, R14 ;  /* 0x0000000409107825 */ /* 0x000fc800078e000e */
[C---:B------:R-:W-:Y:S01]  /*0810*/  IMAD.WIDE.U32 R28, R9.reuse, 0x4, R12 ;  /* 0x00000004091c7825 */ /* 0x040fe200078e000c */
[----:B------:R-:W-:Y:S01]  /*0820*/  IADD3 R25, PT, PT, R9, R4, RZ ;  /* 0x0000000409197210 */ /* 0x000fe20007ffe0ff */
[----:B------:R-:W3:Y:S04]  /*0830*/  LDG.E.CONSTANT R16, desc[UR8][R16.64] ;  /* 0x0000000810107981 */ /* 0x000ee8000c1e9900 */
[----:B------:R0:W3:Y:S01]  /*0840*/  LDG.E.CONSTANT R9, desc[UR8][R28.64] ;  /* 0x000000081c097981 */ /* 0x0000e2000c1e9900 */
[----:B------:R-:W-:-:S05]  /*0850*/  IMAD.WIDE.U32 R22, R25, 0x4, R14 ;  /* 0x0000000419167825 */ /* 0x000fca00078e000e */
[----:B------:R1:W4:Y:S01]  /*0860*/  LDG.E.CONSTANT R8, desc[UR8][R22.64] ;  /* 0x0000000816087981 */ /* 0x000322000c1e9900 */
[----:B0-----:R-:W-:-:S05]  /*0870*/  IMAD.WIDE.U32 R28, R25, 0x4, R12 ;  /* 0x00000004191c7825 */ /* 0x001fca00078e000c */
[----:B------:R0:W4:Y:S01]  /*0880*/  LDG.E.CONSTANT R17, desc[UR8][R28.64] ;  /* 0x000000081c117981 */ /* 0x000122000c1e9900 */
[----:B------:R-:W-:-:S05]  /*0890*/  IADD3 R11, PT, PT, R25, R4, RZ ;  /* 0x00000004190b7210 */ /* 0x000fca0007ffe0ff */
[C---:B------:R-:W-:Y:S01]  /*08a0*/  IMAD.WIDE.U32 R24, R11.reuse, 0x4, R12 ;  /* 0x000000040b187825 */ /* 0x040fe200078e000c */
[----:B-1----:R-:W-:-:S03]  /*08b0*/  IADD3 R23, PT, PT, R11, R4, RZ ;  /* 0x000000040b177210 */ /* 0x002fc60007ffe0ff */
[----:B------:R-:W-:Y:S02]  /*08c0*/  IMAD.WIDE.U32 R26, R11, 0x4, R14 ;  /* 0x000000040b1a7825 */ /* 0x000fe400078e000e */
[----:B------:R-:W5:Y:S02]  /*08d0*/  LDG.E.CONSTANT R24, desc[UR8][R24.64] ;  /* 0x0000000818187981 */ /* 0x000f64000c1e9900 */
[C---:B------:R-:W-:Y:S02]  /*08e0*/  IMAD.WIDE.U32 R10, R23.reuse, 0x4, R12 ;  /* 0x00000004170a7825 */ /* 0x040fe400078e000c */
[----:B------:R-:W5:Y:S02]  /*08f0*/  LDG.E.CONSTANT R27, desc[UR8][R26.64] ;  /* 0x000000081a1b7981 */ /* 0x000f64000c1e9900 */
[C---:B------:R-:W-:Y:S02]  /*0900*/  IMAD.WIDE.U32 R18, R23.reuse, 0x4, R14 ;  /* 0x0000000417127825 */ /* 0x040fe400078e000e */
[----:B------:R-:W5:Y:S04]  /*0910*/  LDG.E.CONSTANT R11, desc[UR8][R10.64] ;  /* 0x000000080a0b7981 */ /* 0x000f68000c1e9900 */
[----:B------:R1:W5:Y:S01]  /*0920*/  LDG.E.CONSTANT R0, desc[UR8][R18.64] ;  /* 0x0000000812007981 */ /* 0x000362000c1e9900 */
[----:B0-----:R-:W-:-:S05]  /*0930*/  IADD3 R28, PT, PT, R23, R4, RZ ;  /* 0x00000004171c7210 */ /* 0x001fca0007ffe0ff */
[----:B------:R-:W-:-:S04]  /*0940*/  IMAD.WIDE.U32 R22, R28, 0x4, R14 ;  /* 0x000000041c167825 */ /* 0x000fc800078e000e */
[C---:B-1----:R-:W-:Y:S01]  /*0950*/  IMAD.WIDE.U32 R18, R28.reuse, 0x4, R12 ;  /* 0x000000041c127825 */ /* 0x042fe200078e000c */
[----:B------:R0:W5:Y:S02]  /*0960*/  LDG.E.CONSTANT R10, desc[UR8][R22.64] ;  /* 0x00000008160a7981 */ /* 0x000164000c1e9900 */
[----:B0-----:R-:W-:Y:S01]  /*0970*/  IADD3 R23, PT, PT, R28, R4, RZ ;  /* 0x000000041c177210 */ /* 0x001fe20007ffe0ff */
[----:B--2---:R-:W-:Y:S02]  /*0980*/  FADD R6, R6, R21 ;  /* 0x0000001506067221 */ /* 0x004fe40000000000 */
[----:B------:R0:W2:Y:S02]  /*0990*/  LDG.E.CONSTANT R21, desc[UR8][R18.64] ;  /* 0x0000000812157981 */ /* 0x0000a4000c1e9900 */
[----:B------:R-:W-:Y:S01]  /*09a0*/  FFMA R29, R6, 0.5, RZ ;  /* 0x3f000000061d7823 */ /* 0x000fe200000000ff */
[----:B---3--:R-:W-:-:S03]  /*09b0*/  FADD R9, R9, R16 ;  /* 0x0000001009097221 */ /* 0x008fc60000000000 */
[----:B------:R-:W-:-:S04]  /*09c0*/  FFMA R16, R6, -0.5, R29 ;  /* 0xbf00000006107823 */ /* 0x000fc8000000001d */
[----:B------:R-:W-:-:S04]  /*09d0*/  FFMA R28, R9, 0.5, -R16 ;  /* 0x3f000000091c7823 */ /* 0x000fc80000000810 */
[----:B------:R-:W-:Y:S01]  /*09e0*/  FADD R26, R29, R28 ;  /* 0x0000001c1d1a7221 */ /* 0x000fe20000000000 */
[----:B0-----:R-:W-:-:S04]  /*09f0*/  IMAD.WIDE.U32 R18, R23, 0x4, R14 ;  /* 0x0000000417127825 */ /* 0x001fc800078e000e */
[----:B------:R-:W-:Y:S01]  /*0a00*/  FADD R29, -R29, R26 ;  /* 0x0000001a1d1d7221 */ /* 0x000fe20000000100 */
[----:B----4-:R-:W-:Y:S01]  /*0a10*/  FADD R8, R17, R8 ;  /* 0x0000000811087221 */ /* 0x010fe20000000000 */
[----:B------:R-:W-:-:S04]  /*0a20*/  IMAD.WIDE.U32 R16, R23, 0x4, R12 ;  /* 0x0000000417107825 */ /* 0x000fc800078e000c */
[----:B------:R-:W-:Y:S01]  /*0a30*/  FADD R29, -R28, R29 ;  /* 0x0000001d1c1d7221 */ /* 0x000fe20000000100 */
[----:B------:R-:W3:Y:S03]  /*0a40*/  LDG.E.CONSTANT R18, desc[UR8][R18.64] ;  /* 0x0000000812127981 */ /* 0x000ee6000c1e9900 */
[----:B------:R-:W-:Y:S01]  /*0a50*/  FFMA R22, R8, 0.5, -R29 ;  /* 0x3f00000008167823 */ /* 0x000fe2000000081d */
[----:B------:R0:W3:Y:S03]  /*0a60*/  LDG.E.CONSTANT R25, desc[UR8][R16.64] ;  /* 0x0000000810197981 */ /* 0x0000e6000c1e9900 */
[----:B------:R-:W-:Y:S01]  /*0a70*/  FADD R28, R26, R22 ;  /* 0x000000161a1c7221 */ /* 0x000fe20000000000 */
[----:B------:R-:W-:-:S03]  /*0a80*/  IADD3 R29, PT, PT, R23, R4, RZ ;  /* 0x00000004171d7210 */ /* 0x000fc60007ffe0ff */
[----:B------:R-:W-:Y:S02]  /*0a90*/  FADD R23, -R26, R28 ;  /* 0x0000001c1a177221 */ /* 0x000fe40000000100 */
[----:B0-----:R-:W-:-:S04]  /*0aa0*/  IMAD.WIDE.U32 R16, R29, 0x4, R14 ;  /* 0x000000041d107825 */ /* 0x001fc800078e000e */
[----:B------:R-:W-:Y:S01]  /*0ab0*/  FADD R26, -R22, R23 ;  /* 0x00000017161a7221 */ /* 0x000fe20000000100 */
[----:B------:R-:W-:Y:S01]  /*0ac0*/  IMAD.WIDE.U32 R22, R29, 0x4, R12 ;  /* 0x000000041d167825 */ /* 0x000fe200078e000c */
[----:B------:R-:W4:Y:S05]  /*0ad0*/  LDG.E.CONSTANT R17, desc[UR8][R16.64] ;  /* 0x0000000810117981 */ /* 0x000f2a000c1e9900 */
[----:B------:R0:W4:Y:S01]  /*0ae0*/  LDG.E.CONSTANT R22, desc[UR8][R22.64] ;  /* 0x0000000816167981 */ /* 0x000122000c1e9900 */
[----:B-----5:R-:W-:Y:S01]  /*0af0*/  FADD R27, R24, R27 ;  /* 0x0000001b181b7221 */ /* 0x020fe20000000000 */
[----:B------:R-:W-:-:S03]  /*0b00*/  FADD R11, R11, R0 ;  /* 0x000000000b0b7221 */ /* 0x000fc60000000000 */
[----:B------:R-:W-:-:S04]  /*0b10*/  FFMA R19, R27, 0.5, -R26 ;  /* 0x3f0000001b137823 */ /* 0x000fc8000000081a */
[----:B------:R-:W-:-:S04]  /*0b20*/  FADD R0, R28, R19 ;  /* 0x000000131c007221 */ /* 0x000fc80000000000 */
[----:B------:R-:W-:-:S04]  /*0b30*/  FADD R28, -R28, R0 ;  /* 0x000000001c1c7221 */ /* 0x000fc80000000100 */
[----:B------:R-:W-:Y:S01]  /*0b40*/  FADD R19, -R19, R28 ;  /* 0x0000001c13137221 */ /* 0x000fe20000000100 */
[----:B------:R-:W-:-:S04]  /*0b50*/  FMUL R28, R11, 0.5 ;  /* 0x3f0000000b1c7820 */ /* 0x000fc80000400000 */
[----:B------:R-:W-:-:S04]  /*0b60*/  FADD R11, -R19, R28 ;  /* 0x0000001c130b7221 */ /* 0x000fc80000000100 */
[----:B------:R-:W-:-:S04]  /*0b70*/  FADD R19, R0, R11 ;  /* 0x0000000b00137221 */ /* 0x000fc80000000000 */
[----:B------:R-:W-:Y:S01]  /*0b80*/  FADD R0, -R0, R19 ;  /* 0x0000001300007221 */ /* 0x000fe20000000100 */
[----:B0-----:R-:W-:Y:S01]  /*0b90*/  IADD3 R23, PT, PT, R29, R4, RZ ;  /* 0x000000041d177210 */ /* 0x001fe20007ffe0ff */
[----:B--2---:R-:W-:Y:S02]  /*0ba0*/  FADD R10, R21, R10 ;  /* 0x0000000a150a7221 */ /* 0x004fe40000000000 */
[----:B------:R-:W-:Y:S02]  /*0bb0*/  FADD R21, -R11, R0 ;  /* 0x000000000b157221 */ /* 0x000fe40000000100 */
[----:B------:R-:W-:-:S04]  /*0bc0*/  FMUL R24, R10, 0.5 ;  /* 0x3f0000000a187820 */ /* 0x000fc80000400000 */
[----:B------:R-:W-:-:S04]  /*0bd0*/  FADD R0, -R21, R24 ;  /* 0x0000001815007221 */ /* 0x000fc80000000100 */
[----:B------:R-:W-:-:S04]  /*0be0*/  FADD R10, R19, R0 ;  /* 0x00000000130a7221 */ /* 0x000fc80000000000 */
[----:B------:R-:W-:-:S04]  /*0bf0*/  FADD R11, -R19, R10 ;  /* 0x0000000a130b7221 */ /* 0x000fc80000000100 */
[----:B------:R-:W-:Y:S01]  /*0c00*/  FADD R0, -R0, R11 ;  /* 0x0000000b00007221 */ /* 0x000fe20000000100 */
[----:B---3--:R-:W-:-:S04]  /*0c10*/  FADD R25, R25, R18 ;  /* 0x0000001219197221 */ /* 0x008fc80000000000 */
[----:B------:R-:W-:-:S04]  /*0c20*/  FMUL R25, R25, 0.5 ;  /* 0x3f00000019197820 */ /* 0x000fc80000400000 */
[----:B------:R-:W-:-:S04]  /*0c30*/  FADD R11, -R0, R25 ;  /* 0x00000019000b7221 */ /* 0x000fc80000000100 */
[----:B------:R-:W-:-:S04]  /*0c40*/  FADD R18, R10, R11 ;  /* 0x0000000b0a127221 */ /* 0x000fc80000000000 */
[----:B------:R-:W-:-:S04]  /*0c50*/  FADD R26, -R10, R18 ;  /* 0x000000120a1a7221 */ /* 0x000fc80000000100 */
[----:B------:R-:W-:Y:S01]  /*0c60*/  FADD R26, -R11, R26 ;  /* 0x0000001a0b1a7221 */ /* 0x000fe20000000100 */
[----:B----4-:R-:W-:Y:S01]  /*0c70*/  FADD R22, R22, R17 ;  /* 0x0000001116167221 */ /* 0x010fe20000000000 */
[----:B------:R-:W-:-:S04]  /*0c80*/  IMAD.WIDE.U32 R10, R23, 0x4, R12 ;  /* 0x00000004170a7825 */ /* 0x000fc800078e000c */
[----:B------:R-:W-:Y:S02]  /*0c90*/  IMAD.WIDE.U32 R16, R23, 0x4, R14 ;  /* 0x0000000417107825 */ /* 0x000fe400078e000e */
[----:B------:R-:W2:Y:S04]  /*0ca0*/  LDG.E.CONSTANT R10, desc[UR8][R10.64] ;  /* 0x000000080a0a7981 */ /* 0x000ea8000c1e9900 */
[----:B------:R0:W2:Y:S01]  /*0cb0*/  LDG.E.CONSTANT R17, desc[UR8][R16.64] ;  /* 0x0000000810117981 */ /* 0x0000a2000c1e9900 */
[----:B------:R-:W1:Y:S01]  /*0cc0*/  S2UR UR6, SR_CgaCtaId ;  /* 0x00000000000679c3 */ /* 0x000e620000008800 */
[----:B------:R-:W-:Y:S01]  /*0cd0*/  UMOV UR5, 0x400 ;  /* 0x0000040000057882 */ /* 0x000fe20000000000 */
[----:B------:R-:W-:-:S04]  /*0ce0*/  FMUL R29, R22, 0.5 ;  /* 0x3f000000161d7820 */ /* 0x000fc80000400000 */
[----:B------:R-:W-:-:S04]  /*0cf0*/  FADD R22, -R26, R29 ;  /* 0x0000001d1a167221 */ /* 0x000fc80000000100 */
[----:B------:R-:W-:Y:S01]  /*0d00*/  FADD R26, R18, R22 ;  /* 0x00000016121a7221 */ /* 0x000fe20000000000 */
[----:B-1----:R-:W-:-:S06]  /*0d10*/  ULEA UR5, UR6, UR5, 0x18 ;  /* 0x0000000506057291 */ /* 0x002fcc000f8ec0ff */
[----:B------:R-:W-:-:S05]  /*0d20*/  LEA R0, R7, UR5, 0x2 ;  /* 0x0000000507007c11 */ /* 0x000fca000f8e10ff */
[----:B------:R-:W-:Y:S04]  /*0d30*/  STS [R0+0x200], R28 ;  /* 0x0002001c00007388 */ /* 0x000fe80000000800 */
[----:B------:R1:W-:Y:S02]  /*0d40*/  STS [R0+0x1300], R28 ;  /* 0x0013001c00007388 */ /* 0x0003e40000000800 */
[----:B-1----:R-:W-:Y:S01]  /*0d50*/  IADD3 R28, PT, PT, R23, R4, RZ ;  /* 0x00000004171c7210 */ /* 0x002fe20007ffe0ff */
[----:B------:R-:W-:-:S04]  /*0d60*/  FADD R23, -R18, R26 ;  /* 0x0000001a12177221 */ /* 0x000fc80000000100 */
[----:B0-----:R-:W-:Y:S01]  /*0d70*/  FADD R16, -R22, R23 ;  /* 0x0000001716107221 */ /* 0x001fe20000000100 */
[----:B------:R-:W-:-:S06]  /*0d80*/  IMAD.WIDE.U32 R22, R28, 0x4, R12 ;  /* 0x000000041c167825 */ /* 0x000fcc00078e000c */
[----:B------:R0:W3:Y:S01]  /*0d90*/  LDG.E.CONSTANT R22, desc[UR8][R22.64] ;  /* 0x0000000816167981 */ /* 0x0000e2000c1e9900 */
[----:B--2---:R-:W-:Y:S01]  /*0da0*/  FADD R18, R10, R17 ;  /* 0x000000110a127221 */ /* 0x004fe20000000000 */
[----:B------:R-:W-:-:S06]  /*0db0*/  IMAD.WIDE.U32 R10, R28, 0x4, R14 ;  /* 0x000000041c0a7825 */ /* 0x000fcc00078e000e */
[----:B------:R-:W3:Y:S01]  /*0dc0*/  LDG.E.CONSTANT R11, desc[UR8][R10.64] ;  /* 0x000000080a0b7981 */ /* 0x000ee2000c1e9900 */
[----:B------:R-:W-:-:S04]  /*0dd0*/  FMUL R18, R18, 0.5 ;  /* 0x3f00000012127820 */ /* 0x000fc80000400000 */
[----:B------:R-:W-:-:S04]  /*0de0*/  FADD R17, -R16, R18 ;  /* 0x0000001210117221 */ /* 0x000fc80000000100 */
[----:B0-----:R-:W-:Y:S01]  /*0df0*/  FADD R23, R26, R17 ;  /* 0x000000111a177221 */ /* 0x001fe20000000000 */
[----:B------:R-:W-:-:S03]  /*0e00*/  IADD3 R28, PT, PT, R28, R4, RZ ;  /* 0x000000041c1c7210 */ /* 0x000fc60007ffe0ff */
[----:B------:R-:W-:-:S04]  /*0e10*/  FADD R26, -R26, R23 ;  /* 0x000000171a1a7221 */ /* 0x000fc80000000100 */
[----:B------:R-:W-:Y:S01]  /*0e20*/  FADD R26, -R17, R26 ;  /* 0x0000001a111a7221 */ /* 0x000fe20000000100 */
[----:B------:R-:W-:-:S06]  /*0e30*/  IMAD.WIDE.U32 R16, R28, 0x4, R12 ;  /* 0x000000041c107825 */ /* 0x000fcc00078e000c */
[----:B------:R0:W2:Y:S01]  /*0e40*/  LDG.E.CONSTANT R16, desc[UR8][R16.64] ;  /* 0x0000000810107981 */ /* 0x0000a2000c1e9900 */
[----:B---3--:R-:W-:Y:S01]  /*0e50*/  FADD R22, R22, R11 ;  /* 0x0000000b16167221 */ /* 0x008fe20000000000 */
[----:B------:R-:W-:-:S06]  /*0e60*/  IMAD.WIDE.U32 R10, R28, 0x4, R14 ;  /* 0x000000041c0a7825 */ /* 0x000fcc00078e000e */
[----:B------:R-:W2:Y:S04]  /*0e70*/  LDG.E.CONSTANT R11, desc[UR8][R10.64] ;  /* 0x000000080a0b7981 */ /* 0x000ea8000c1e9900 */
[----:B------:R1:W-:Y:S02]  /*0e80*/  STS [R0+0x280], R24 ;  /* 0x0002801800007388 */ /* 0x0003e40000000800 */
[----:B-1----:R-:W-:-:S04]  /*0e90*/  FMUL R24, R22, 0.5 ;  /* 0x3f00000016187820 */ /* 0x002fc80000400000 */
[----:B------:R-:W-:-:S04]  /*0ea0*/  FADD R22, -R26, R24 ;  /* 0x000000181a167221 */ /* 0x000fc80000000100 */
[----:B------:R-:W-:Y:S01]  /*0eb0*/  FADD R26, R23, R22 ;  /* 0x00000016171a7221 */ /* 0x000fe20000000000 */
[----:B------:R-:W-:-:S03]  /*0ec0*/  IADD3 R28, PT, PT, R28, R4, RZ ;  /* 0x000000041c1c7210 */ /* 0x000fc60007ffe0ff */
[----:B------:R-:W-:-:S04]  /*0ed0*/  FADD R23, -R23, R26 ;  /* 0x0000001a17177221 */ /* 0x000fc80000000100 */
[----:B0-----:R-:W-:Y:S01]  /*0ee0*/  FADD R17, -R22, R23 ;  /* 0x0000001716117221 */ /* 0x001fe20000000100 */
[----:B------:R-:W-:-:S06]  /*0ef0*/  IMAD.WIDE.U32 R22, R28, 0x4, R12 ;  /* 0x000000041c167825 */ /* 0x000fcc00078e000c */
[----:B------:R0:W3:Y:S01]  /*0f00*/  LDG.E.CONSTANT R22, desc[UR8][R22.64] ;  /* 0x0000000816167981 */ /* 0x0000e2000c1e9900 */
[----:B--2---:R-:W-:Y:S01]  /*0f10*/  FADD R16, R16, R11 ;  /* 0x0000000b10107221 */ /* 0x004fe20000000000 */
[----:B------:R-:W-:-:S06]  /*0f20*/  IMAD.WIDE.U32 R10, R28, 0x4, R14 ;  /* 0x000000041c0a7825 */ /* 0x000fcc00078e000e */
[----:B------:R-:W3:Y:S04]  /*0f30*/  LDG.E.CONSTANT R11, desc[UR8][R10.64] ;  /* 0x000000080a0b7981 */ /* 0x000ee8000c1e9900 */
[----:B------:R1:W-:Y:S02]  /*0f40*/  STS [R0+0x300], R25 ;  /* 0x0003001900007388 */ /* 0x0003e40000000800 */
[----:B-1----:R-:W-:-:S04]  /*0f50*/  FMUL R25, R16, 0.5 ;  /* 0x3f00000010197820 */ /* 0x002fc80000400000 */
        /* <DEDUP_REMOVED lines=246> */
[----:B------:R-:W2:Y:S01]  /*1ec0*/  LDG.E.CONSTANT R16, desc[UR8][R16.64] ;  /* 0x0000000810107981 */ /* 0x000ea2000c1e9900 */
[----:B---3--:R-:W-:Y:S01]  /*1ed0*/  FADD R22, R22, R11 ;  /* 0x0000000b16167221 */ /* 0x008fe20000000000 */
[----:B------:R-:W-:-:S06]  /*1ee0*/  IMAD.WIDE.U32 R10, R28, 0x4, R14 ;  /* 0x000000041c0a7825 */ /* 0x000fcc00078e000e */
[----:B------:R-:W2:Y:S04]  /*1ef0*/  LDG.E.CONSTANT R11, desc[UR8][R10.64] ;  /* 0x000000080a0b7981 */ /* 0x000ea8000c1e9900 */
[----:B------:R0:W-:Y:S02]  /*1f00*/  STS [R0+0xd80], R29 ;  /* 0x000d801d00007388 */ /* 0x0001e40000000800 */
[----:B0-----:R-:W-:-:S04]  /*1f10*/  FMUL R29, R22, 0.5 ;  /* 0x3f000000161d7820 */ /* 0x001fc80000400000 */
[----:B------:R-:W-:-:S04]  /*1f20*/  FADD R22, -R26, R29 ;  /* 0x0000001d1a167221 */ /* 0x000fc80000000100 */
[----:B------:R-:W-:Y:S01]  /*1f30*/  FADD R26, R23, R22 ;  /* 0x00000016171a7221 */ /* 0x000fe20000000000 */
[----:B------:R-:W-:-:S03]  /*1f40*/  IADD3 R28, PT, PT, R28, R4, RZ ;  /* 0x000000041c1c7210 */ /* 0x000fc60007ffe0ff */
[----:B------:R-:W-:Y:S01]  /*1f50*/  FADD R23, -R23, R26 ;  /* 0x0000001a17177221 */ /* 0x000fe20000000100 */
[----:B------:R0:W-:Y:S03]  /*1f60*/  STS [R0+0xe00], R18 ;  /* 0x000e001200007388 */ /* 0x0001e60000000800 */
[----:B0-----:R-:W-:Y:S01]  /*1f70*/  FADD R18, -R22, R23 ;  /* 0x0000001716127221 */ /* 0x001fe20000000100 */
[----:B------:R-:W-:-:S06]  /*1f80*/  IMAD.WIDE.U32 R22, R28, 0x4, R12 ;  /* 0x000000041c167825 */ /* 0x000fcc00078e000c */
[----:B------:R0:W3:Y:S01]  /*1f90*/  LDG.E.CONSTANT R22, desc[UR8][R22.64] ;  /* 0x0000000816167981 */ /* 0x0000e2000c1e9900 */
[----:B--2---:R-:W-:Y:S01]  /*1fa0*/  FADD R11, R16, R11 ;  /* 0x0000000b100b7221 */ /* 0x004fe20000000000 */
[----:B------:R-:W-:-:S06]  /*1fb0*/  IMAD.WIDE.U32 R16, R28, 0x4, R14 ;  /* 0x000000041c107825 */ /* 0x000fcc00078e000e */
[----:B------:R-:W3:Y:S01]  /*1fc0*/  LDG.E.CONSTANT R17, desc[UR8][R16.64] ;  /* 0x0000000810117981 */ /* 0x000ee2000c1e9900 */
[----:B0-----:R-:W-:-:S04]  /*1fd0*/  FMUL R23, R11, 0.5 ;  /* 0x3f0000000b177820 */ /* 0x001fc80000400000 */
[----:B------:R-:W-:Y:S01]  /*1fe0*/  FADD R11, -R18, R23 ;  /* 0x00000017120b7221 */ /* 0x000fe20000000100 */
[----:B------:R0:W-:Y:S03]  /*1ff0*/  STS [R0+0xe80], R24 ;  /* 0x000e801800007388 */ /* 0x0001e60000000800 */
[----:B------:R-:W-:Y:S01]  /*2000*/  FADD R18, R26, R11 ;  /* 0x0000000b1a127221 */ /* 0x000fe20000000000 */
[----:B------:R-:W-:-:S03]  /*2010*/  IADD3 R28, PT, PT, R28, R4, RZ ;  /* 0x000000041c1c7210 */ /* 0x000fc60007ffe0ff */
[----:B0-----:R-:W-:-:S04]  /*2020*/  FADD R24, -R26, R18 ;  /* 0x000000121a187221 */ /* 0x001fc80000000100 */
[----:B------:R-:W-:Y:S01]  /*2030*/  FADD R24, -R11, R24 ;  /* 0x000000180b187221 */ /* 0x000fe20000000100 */
[----:B------:R-:W-:-:S06]  /*2040*/  IMAD.WIDE.U32 R10, R28, 0x4, R12 ;  /* 0x000000041c0a7825 */ /* 0x000fcc00078e000c */
[----:B------:R-:W2:Y:S01]  /*2050*/  LDG.E.CONSTANT R10, desc[UR8][R10.64] ;  /* 0x000000080a0a7981 */ /* 0x000ea2000c1e9900 */
[----:B---3--:R-:W-:Y:S01]  /*2060*/  FADD R22, R22, R17 ;  /* 0x0000001116167221 */ /* 0x008fe20000000000 */
[----:B------:R-:W-:-:S06]  /*2070*/  IMAD.WIDE.U32 R16, R28, 0x4, R14 ;  /* 0x000000041c107825 */ /* 0x000fcc00078e000e */
[----:B------:R-:W2:Y:S01]  /*2080*/  LDG.E.CONSTANT R17, desc[UR8][R16.64] ;  /* 0x0000000810117981 */ /* 0x000ea2000c1e9900 */
[----:B------:R-:W-:-:S04]  /*2090*/  FMUL R22, R22, 0.5 ;  /* 0x3f00000016167820 */ /* 0x000fc80000400000 */
[----:B------:R-:W-:Y:S01]  /*20a0*/  FADD R26, -R24, R22 ;  /* 0x00000016181a7221 */ /* 0x000fe20000000100 */
[----:B------:R0:W-:Y:S03]  /*20b0*/  STS [R0+0xf00], R25 ;  /* 0x000f001900007388 */ /* 0x0001e60000000800 */
[----:B------:R-:W-:-:S04]  /*20c0*/  FADD R24, R18, R26 ;  /* 0x0000001a12187221 */ /* 0x000fc80000000000 */
[----:B0-----:R-:W-:-:S04]  /*20d0*/  FADD R25, -R18, R24 ;  /* 0x0000001812197221 */ /* 0x001fc80000000100 */
[----:B------:R-:W-:Y:S01]  /*20e0*/  FADD R18, -R26, R25 ;  /* 0x000000191a127221 */ /* 0x000fe20000000100 */
[----:B------:R-:W-:Y:S01]  /*20f0*/  IADD3 R28, PT, PT, R28, R4, RZ ;  /* 0x000000041c1c7210 */ /* 0x000fe20007ffe0ff */
[----:B--2---:R-:W-:-:S04]  /*2100*/  FADD R10, R10, R17 ;  /* 0x000000110a0a7221 */ /* 0x004fc80000000000 */
[----:B------:R-:W-:-:S04]  /*2110*/  FMUL R25, R10, 0.5 ;  /* 0x3f0000000a197820 */ /* 0x000fc80000400000 */
[----:B------:R-:W-:-:S04]  /*2120*/  FADD R11, -R18, R25 ;  /* 0x00000019120b7221 */ /* 0x000fc80000000100 */
[----:B------:R-:W-:-:S04]  /*2130*/  FADD R18, R24, R11 ;  /* 0x0000000b18127221 */ /* 0x000fc80000000000 */
[----:B------:R-:W-:-:S04]  /*2140*/  FADD R24, -R24, R18 ;  /* 0x0000001218187221 */ /* 0x000fc80000000100 */
[----:B------:R-:W-:Y:S01]  /*2150*/  FADD R17, -R11, R24 ;  /* 0x000000180b117221 */ /* 0x000fe20000000100 */
[----:B------:R-:W-:-:S04]  /*2160*/  IMAD.WIDE.U32 R10, R28, 0x4, R12 ;  /* 0x000000041c0a7825 */ /* 0x000fc800078e000c */
[----:B------:R-:W-:Y:S01]  /*2170*/  FFMA R24, R6, -0.5, -R17 ;  /* 0xbf00000006187823 */ /* 0x000fe20000000811 */
[----:B------:R-:W-:Y:S01]  /*2180*/  IMAD.WIDE.U32 R16, R28, 0x4, R14 ;  /* 0x000000041c107825 */ /* 0x000fe200078e000e */
[----:B------:R-:W2:Y:S05]  /*2190*/  LDG.E.CONSTANT R10, desc[UR8][R10.64] ;  /* 0x000000080a0a7981 */ /* 0x000eaa000c1e9900 */
[----:B------:R-:W2:Y:S01]  /*21a0*/  LDG.E.CONSTANT R17, desc[UR8][R16.64] ;  /* 0x0000000810117981 */ /* 0x000ea2000c1e9900 */
[----:B------:R-:W-:-:S04]  /*21b0*/  FADD R26, -R21, R25 ;  /* 0x00000019151a7221 */ /* 0x000fc80000000100 */
[----:B------:R-:W-:-:S04]  /*21c0*/  FADD R21, R19, R26 ;  /* 0x0000001a13157221 */ /* 0x000fc80000000000 */
[----:B------:R-:W-:-:S04]  /*21d0*/  FADD R19, -R19, R21 ;  /* 0x0000001513137221 */ /* 0x000fc80000000100 */
[----:B------:R-:W-:-:S04]  /*21e0*/  FADD R19, -R26, R19 ;  /* 0x000000131a137221 */ /* 0x000fc80000000100 */
[----:B------:R-:W-:-:S04]  /*21f0*/  FFMA R26, R6, -0.5, -R19 ;  /* 0xbf000000061a7823 */ /* 0x000fc80000000813 */
[----:B------:R-:W-:-:S04]  /*2200*/  FADD R6, R21, R26 ;  /* 0x0000001a15067221 */ /* 0x000fc80000000000 */
[----:B------:R-:W-:-:S04]  /*2210*/  FADD R21, -R21, R6 ;  /* 0x0000000615157221 */ /* 0x000fc80000000100 */
[----:B------:R-:W-:Y:S01]  /*2220*/  FADD R26, -R26, R21 ;  /* 0x000000151a1a7221 */ /* 0x000fe20000000100 */
[----:B------:R-:W-:-:S04]  /*2230*/  FADD R21, R18, R24 ;  /* 0x0000001812157221 */ /* 0x000fc80000000000 */
[----:B------:R-:W-:-:S04]  /*2240*/  FADD R18, -R18, R21 ;  /* 0x0000001512127221 */ /* 0x000fc80000000100 */
[----:B------:R-:W-:Y:S01]  /*2250*/  FADD R24, -R24, R18 ;  /* 0x0000001218187221 */ /* 0x000fe20000000100 */
[-C--:B------:R-:W-:Y:S01]  /*2260*/  IADD3 R28, PT, PT, R28, R4.reuse, RZ ;  /* 0x000000041c1c7210 */ /* 0x080fe20007ffe0ff */
[----:B------:R-:W-:Y:S04]  /*2270*/  STS [R0+0xf80], R29 ;  /* 0x000f801d00007388 */ /* 0x000fe80000000800 */
[----:B------:R0:W-:Y:S04]  /*2280*/  STS [R0+0x1000], R23 ;  /* 0x0010001700007388 */ /* 0x0001e80000000800 */
[----:B------:R1:W-:Y:S01]  /*2290*/  STS [R0+0x1080], R22 ;  /* 0x0010801600007388 */ /* 0x0003e20000000800 */
[----:B0-----:R-:W-:Y:S01]  /*22a0*/  IADD3 R23, PT, PT, R28, R4, RZ ;  /* 0x000000041c177210 */ /* 0x001fe20007ffe0ff */
[----:B--2---:R-:W-:-:S04]  /*22b0*/  FADD R19, R10, R17 ;  /* 0x000000110a137221 */ /* 0x004fc80000000000 */
[----:B------:R-:W-:-:S04]  /*22c0*/  FMUL R19, R19, 0.5 ;  /* 0x3f00000013137820 */ /* 0x000fc80000400000 */
[--C-:B------:R-:W-:Y:S01]  /*22d0*/  FADD R26, -R26, R19.reuse ;  /* 0x000000131a1a7221 */ /* 0x100fe20000000100 */
[----:B------:R-:W-:-:S03]  /*22e0*/  FADD R16, -R24, R19 ;  /* 0x0000001318107221 */ /* 0x000fc60000000100 */
[----:B------:R-:W-:Y:S01]  /*22f0*/  FADD R18, R6, R26 ;  /* 0x0000001a06127221 */ /* 0x000fe20000000000 */
[----:B------:R-:W-:-:S03]  /*2300*/  FADD R24, R21, R16 ;  /* 0x0000001015187221 */ /* 0x000fc60000000000 */
[----:B------:R-:W-:Y:S01]  /*2310*/  FADD R11, -R6, R18 ;  /* 0x00000012060b7221 */ /* 0x000fe20000000100 */
[----:B------:R-:W-:-:S03]  /*2320*/  FADD R17, -R21, R24 ;  /* 0x0000001815117221 */ /* 0x000fc60000000100 */
[----:B------:R-:W-:Y:S01]  /*2330*/  FADD R26, -R26, R11 ;  /* 0x0000000b1a1a7221 */ /* 0x000fe20000000100 */
[----:B------:R-:W-:Y:S01]  /*2340*/  FADD R29, -R16, R17 ;  /* 0x00000011101d7221 */ /* 0x000fe20000000100 */
[----:B------:R-:W-:-:S04]  /*2350*/  IMAD.WIDE.U32 R10, R28, 0x4, R12 ;  /* 0x000000041c0a7825 */ /* 0x000fc800078e000c */
[----:B------:R-:W-:Y:S02]  /*2360*/  IMAD.WIDE.U32 R16, R28, 0x4, R14 ;  /* 0x000000041c107825 */ /* 0x000fe400078e000e */
[----:B------:R-:W2:Y:S04]  /*2370*/  LDG.E.CONSTANT R10, desc[UR8][R10.64] ;  /* 0x000000080a0a7981 */ /* 0x000ea8000c1e9900 */
[----:B------:R-:W2:Y:S01]  /*2380*/  LDG.E.CONSTANT R17, desc[UR8][R16.64] ;  /* 0x0000000810117981 */ /* 0x000ea2000c1e9900 */
[C---:B------:R-:W-:Y:S01]  /*2390*/  FFMA R26, R9.reuse, -0.5, -R26 ;  /* 0xbf000000091a7823 */ /* 0x040fe2000000081a */
[----:B------:R-:W-:Y:S01]  /*23a0*/  FFMA R9, R9, -0.5, -R29 ;  /* 0xbf00000009097823 */ /* 0x000fe2000000081d */
[----:B------:R-:W-:-:S04]  /*23b0*/  IMAD.WIDE.U32 R28, R23, 0x4, R12 ;  /* 0x00000004171c7825 */ /* 0x000fc800078e000c */
[----:B-1----:R-:W-:Y:S02]  /*23c0*/  IMAD.WIDE.U32 R22, R23, 0x4, R14 ;  /* 0x0000000417167825 */ /* 0x002fe400078e000e */
[----:B------:R0:W3:Y:S04]  /*23d0*/  LDG.E.CONSTANT R28, desc[UR8][R28.64] ;  /* 0x000000081c1c7981 */ /* 0x0000e8000c1e9900 */
[----:B------:R1:W3:Y:S04]  /*23e0*/  LDG.E.CONSTANT R23, desc[UR8][R22.64] ;  /* 0x0000000816177981 */ /* 0x0002e8000c1e9900 */
[----:B------:R-:W-:Y:S04]  /*23f0*/  STS [R0], R25 ;  /* 0x0000001900007388 */ /* 0x000fe80000000800 */
[----:B------:R4:W-:Y:S04]  /*2400*/  STS [R0+0x1100], R25 ;  /* 0x0011001900007388 */ /* 0x0009e80000000800 */
[----:B------:R-:W-:Y:S04]  /*2410*/  STS [R0+0x80], R19 ;  /* 0x0000801300007388 */ /* 0x000fe80000000800 */
[----:B------:R-:W-:Y:S01]  /*2420*/  STS [R0+0x1180], R19 ;  /* 0x0011801300007388 */ /* 0x000fe20000000800 */
[----:B--2---:R-:W-:Y:S01]  /*2430*/  FADD R17, R10, R17 ;  /* 0x000000110a117221 */ /* 0x004fe20000000000 */
[----:B------:R-:W-:-:S04]  /*2440*/  FADD R10, R18, R26 ;  /* 0x0000001a120a7221 */ /* 0x000fc80000000000 */
[----:B------:R-:W-:Y:S01]  /*2450*/  FADD R11, -R18, R10 ;  /* 0x0000000a120b7221 */ /* 0x000fe20000000100 */
[----:B------:R-:W-:-:S03]  /*2460*/  FADD R18, R24, R9 ;  /* 0x0000000918127221 */ /* 0x000fc60000000000 */
[----:B------:R-:W-:Y:S01]  /*2470*/  FADD R26, -R26, R11 ;  /* 0x0000000b1a1a7221 */ /* 0x000fe20000000100 */
[----:B------:R-:W-:Y:S01]  /*2480*/  FMUL R11, R17, 0.5 ;  /* 0x3f000000110b7820 */ /* 0x000fe20000400000 */
[----:B------:R-:W-:-:S03]  /*2490*/  FADD R24, -R24, R18 ;  /* 0x0000001218187221 */ /* 0x000fc60000000100 */
[----:B------:R-:W-:Y:S01]  /*24a0*/  FADD R17, -R26, R11 ;  /* 0x0000000b1a117221 */ /* 0x000fe20000000100 */
[----:B------:R-:W-:-:S03]  /*24b0*/  FADD R24, -R9, R24 ;  /* 0x0000001809187221 */ /* 0x000fc60000000100 */
[----:B0-----:R-:W-:Y:S01]  /*24c0*/  FADD R29, R10, R17 ;  /* 0x000000110a1d7221 */ /* 0x001fe20000000000 */
[----:B------:R-:W-:-:S03]  /*24d0*/  FADD R9, -R24, R11 ;  /* 0x0000000b18097221 */ /* 0x000fc60000000100 */
[----:B------:R-:W-:-:S04]  /*24e0*/  FADD R16, -R10, R29 ;  /* 0x0000001d0a107221 */ /* 0x000fc80000000100 */
[----:B-1----:R-:W-:Y:S01]  /*24f0*/  FADD R22, -R17, R16 ;  /* 0x0000001011167221 */ /* 0x002fe20000000100 */
[----:B------:R-:W-:Y:S01]  /*2500*/  FMUL R17, R21, 0.029411764815449714661 ;  /* 0x3cf0f0f115117820 */ /* 0x000fe20000400000 */
[----:B------:R-:W-:-:S03]  /*2510*/  FADD R16, R18, R9 ;  /* 0x0000000912107221 */ /* 0x000fc60000000000 */
[----:B------:R-:W-:Y:S01]  /*2520*/  FFMA R17, R6, 0.20000000298023223877, -R17 ;  /* 0x3e4ccccd06117823 */ /* 0x000fe20000000811 */
[----:B------:R-:W-:Y:S01]  /*2530*/  FADD R6, -R18, R16 ;  /* 0x0000001012067221 */ /* 0x000fe20000000100 */
[----:B------:R-:W-:-:S03]  /*2540*/  FFMA R22, R8, -0.5, -R22 ;  /* 0xbf00000008167823 */ /* 0x000fc60000000816 */
[----:B------:R-:W-:Y:S01]  /*2550*/  FADD R21, -R9, R6 ;  /* 0x0000000609157221 */ /* 0x000fe20000000100 */
[----:B------:R-:W-:Y:S01]  /*2560*/  FADD R6, R29, R22 ;  /* 0x000000161d067221 */ /* 0x000fe20000000000 */
[----:B------:R-:W-:-:S03]  /*2570*/  FMUL R9, R18, 0.029411764815449714661 ;  /* 0x3cf0f0f112097820 */ /* 0x000fc60000400000 */
[----:B----4-:R-:W-:Y:S01]  /*2580*/  FADD R25, -R29, R6 ;  /* 0x000000061d197221 */ /* 0x010fe20000000100 */
[----:B------:R-:W-:Y:S01]  /*2590*/  FFMA R29, R8, -0.5, -R21 ;  /* 0xbf000000081d7823 */ /* 0x000fe20000000815 */
[----:B------:R-:W-:Y:S01]  /*25a0*/  FADD R18, RZ, R17 ;  /* 0x00000011ff127221 */ /* 0x000fe20000000000 */
[----:B------:R-:W-:Y:S02]  /*25b0*/  FFMA R9, R10, 0.20000000298023223877, -R9 ;  /* 0x3e4ccccd0a097823 */ /* 0x000fe40000000809 */
[----:B------:R-:W-:Y:S01]  /*25c0*/  FADD R21, R16, R29 ;  /* 0x0000001d10157221 */ /* 0x000fe20000000000 */
[----:B------:R-:W-:Y:S01]  /*25d0*/  FADD R8, -R17, R18 ;  /* 0x0000001211087221 */ /* 0x000fe20000000100 */
[----:B---3--:R-:W-:Y:S01]  /*25e0*/  FADD R23, R28, R23 ;  /* 0x000000171c177221 */ /* 0x008fe20000000000 */
[----:B------:R-:W-:Y:S01]  /*25f0*/  FADD R10, -R22, R25 ;  /* 0x00000019160a7221 */ /* 0x000fe20000000100 */
[----:B------:R-:W-:Y:S01]  /*2600*/  FADD R16, -R16, R21 ;  /* 0x0000001510107221 */ /* 0x000fe20000000100 */
[----:B------:R-:W-:Y:S01]  /*2610*/  FADD R25, -R8, R9 ;  /* 0x0000000908197221 */ /* 0x000fe20000000100 */
[----:B------:R-:W-:-:S02]  /*2620*/  FMUL R23, R23, 0.5 ;  /* 0x3f00000017177820 */ /* 0x000fc40000400000 */
[----:B------:R-:W-:Y:S01]  /*2630*/  FADD R16, -R29, R16 ;  /* 0x000000101d107221 */ /* 0x000fe20000000100 */
[----:B------:R-:W-:-:S03]  /*2640*/  FADD R8, R18, R25 ;  /* 0x0000001912087221 */ /* 0x000fc60000000000 */
[--C-:B------:R-:W-:Y:S01]  /*2650*/  FADD R16, -R16, R23.reuse ;  /* 0x0000001710107221 */ /* 0x100fe20000000100 */
[----:B------:R-:W-:Y:S01]  /*2660*/  FADD R22, -R18, R8 ;  /* 0x0000000812167221 */ /* 0x000fe20000000100 */
[----:B------:R-:W-:Y:S01]  /*2670*/  FADD R18, -R10, R23 ;  /* 0x000000170a127221 */ /* 0x000fe20000000100 */
[C---:B------:R-:W-:Y:S01]  /*2680*/  FMUL R29, R21.reuse, 0.029411764815449714661 ;  /* 0x3cf0f0f1151d7820 */ /* 0x040fe20000400000 */
[----:B------:R-:W-:Y:S01]  /*2690*/  FADD R10, R21, R16 ;  /* 0x00000010150a7221 */ /* 0x000fe20000000000 */
[----:B------:R-:W-:Y:S01]  /*26a0*/  FADD R22, -R25, R22 ;  /* 0x0000001619167221 */ /* 0x000fe20000000100 */
[C---:B------:R-:W-:Y:S01]  /*26b0*/  FADD R25, R6.reuse, R18 ;  /* 0x0000001206197221 */ /* 0x040fe20000000000 */
[C---:B------:R-:W-:Y:S01]  /*26c0*/  FFMA R29, R6.reuse, 0.20000000298023223877, -R29 ;  /* 0x3e4ccccd061d7823 */ /* 0x040fe2000000081d */
[----:B------:R-:W-:Y:S02]  /*26d0*/  FADD R21, -R21, R10 ;  /* 0x0000000a15157221 */ /* 0x000fe40000000100 */
[----:B------:R-:W-:Y:S01]  /*26e0*/  FADD R6, -R6, R25 ;  /* 0x0000001906067221 */ /* 0x000fe20000000100 */
[----:B------:R-:W-:Y:S01]  /*26f0*/  FADD R22, -R22, R29 ;  /* 0x0000001d16167221 */ /* 0x000fe20000000100 */
[----:B------:R-:W-:Y:S01]  /*2700*/  FADD R16, -R16, R21 ;  /* 0x0000001510107221 */ /* 0x000fe20000000100 */
[----:B------:R0:W-:Y:S01]  /*2710*/  STS [R0+0x1380], R17 ;  /* 0x0013801100007388 */ /* 0x0001e20000000800 */
[----:B------:R-:W-:-:S04]  /*2720*/  FADD R18, -R18, R6 ;  /* 0x0000000612127221 */ /* 0x000fc80000000100 */
[C---:B------:R-:W-:Y:S01]  /*2730*/  FFMA R18, R27.reuse, -0.5, -R18 ;  /* 0xbf0000001b127823 */ /* 0x040fe20000000812 */
[----:B0-----:R-:W-:Y:S01]  /*2740*/  FFMA R17, R27, -0.5, -R16 ;  /* 0xbf0000001b117823 */ /* 0x001fe20000000810 */
[----:B------:R-:W-:-:S03]  /*2750*/  FADD R16, R8, R22 ;  /* 0x0000001608107221 */ /* 0x000fc60000000000 */
[----:B------:R-:W-:Y:S01]  /*2760*/  FADD R21, R10, R17 ;  /* 0x000000110a157221 */ /* 0x000fe20000000000 */
[----:B------:R-:W-:Y:S01]  /*2770*/  FADD R27, -R8, R16 ;  /* 0x00000010081b7221 */ /* 0x000fe20000000100 */
[----:B------:R-:W-:Y:S01]  /*2780*/  IADD3 R8, PT, PT, R2, 0x26, RZ ;  /* 0x0000002602087810 */ /* 0x000fe20007ffe0ff */
[----:B------:R-:W-:Y:S01]  /*2790*/  FADD R6, R25, R18 ;  /* 0x0000001219067221 */ /* 0x000fe20000000000 */
[----:B------:R-:W-:Y:S02]  /*27a0*/  FMUL R24, R21, 0.029411764815449714661 ;  /* 0x3cf0f0f115187820 */ /* 0x000fe40000400000 */
[----:B------:R-:W-:Y:S01]  /*27b0*/  ISETP.GE.AND P0, PT, R8, R5, PT ;  /* 0x000000050800720c */ /* 0x000fe20003f06270 */
[----:B------:R-:W-:Y:S01]  /*27c0*/  FADD R27, -R22, R27 ;  /* 0x0000001b161b7221 */ /* 0x000fe20000000100 */
[----:B------:R-:W-:-:S04]  /*27d0*/  FFMA R24, R6, 0.20000000298023223877, -R24 ;  /* 0x3e4ccccd06187823 */ /* 0x000fc80000000818 */
[----:B------:R-:W-:Y:S01]  /*27e0*/  FADD R27, -R27, R24 ;  /* 0x000000181b1b7221 */ /* 0x000fe20000000100 */
[----:B------:R0:W-:Y:S03]  /*27f0*/  STS [R0+0x1400], R9 ;  /* 0x0014000900007388 */ /* 0x0001e60000000800 */
[----:B------:R-:W-:Y:S01]  /*2800*/  FADD R19, R16, R27 ;  /* 0x0000001b10137221 */ /* 0x000fe20000000000 */
[----:B------:R0:W-:Y:S01]  /*2810*/  STS [R0+0x100], R11 ;  /* 0x0001000b00007388 */ /* 0x0001e20000000800 */
[----:B------:R-:W-:-:S03]  /*2820*/  FADD R25, -R25, R6 ;  /* 0x0000000619197221 */ /* 0x000fc60000000100 */
[----:B------:R0:W-:Y:S01]  /*2830*/  STS [R0+0x1200], R11 ;  /* 0x0012000b00007388 */ /* 0x0001e20000000800 */
[----:B------:R-:W-:-:S03]  /*2840*/  FADD R10, -R10, R21 ;  /* 0x000000150a0a7221 */ /* 0x000fc60000000100 */
[----:B------:R0:W-:Y:S01]  /*2850*/  STS [R0+0x1480], R29 ;  /* 0x0014801d00007388 */ /* 0x0001e20000000800 */
[----:B------:R-:W-:-:S03]  /*2860*/  FADD R16, -R16, R19 ;  /* 0x0000001310107221 */ /* 0x000fc60000000100 */
[----:B------:R0:W-:Y:S04]  /*2870*/  STS [R0+0x180], R23 ;  /* 0x0001801700007388 */ /* 0x0001e80000000800 */
[----:B------:R0:W-:Y:S04]  /*2880*/  STS [R0+0x1280], R23 ;  /* 0x0012801700007388 */ /* 0x0001e80000000800 */
[----:B------:R0:W-:Y:S01]  /*2890*/  STS [R0+0x1500], R24 ;  /* 0x0015001800007388 */ /* 0x0001e20000000800 */
[----:B------:R-:W-:Y:S05]  /*28a0*/  @P0 EXIT ;  /* 0x000000000000094d */ /* 0x000fea0003800000 */
[----:B0-----:R-:W-:Y:S01]  /*28b0*/  IADD3 R23, PT, PT, R5, -0x27, RZ ;  /* 0xffffffd905177810 */ /* 0x001fe20007ffe0ff */
[----:B------:R-:W-:Y:S01]  /*28c0*/  FADD R11, -R18, R25 ;  /* 0x00000019120b7221 */ /* 0x000fe20000000100 */
[----:B------:R-:W-:Y:S01]  /*28d0*/  FADD R9, -R17, R10 ;  /* 0x0000000a11097221 */ /* 0x000fe20000000100 */
[----:B------:R-:W-:Y:S01]  /*28e0*/  FADD R5, -R27, R16 ;  /* 0x000000101b057221 */ /* 0x000fe20000000100 */
[----:B------:R-:W-:Y:S01]  /*28f0*/  ISETP.NE.AND P0, PT, R23, R2, PT ;  /* 0x000000021700720c */ /* 0x000fe20003f05270 */
[----:B------:R-:W-:Y:S01]  /*2900*/  BSSY.RECONVERGENT B0, `(.L_x_5) ;  /* 0x0000094000007945 */ /* 0x000fe20003800200 */
[----:B------:R-:W-:Y:S01]  /*2910*/  MOV R17, R8 ;  /* 0x0000000800117202 */ /* 0x000fe20000000f00 */
[----:B------:R-:W-:Y:S01]  /*2920*/  HFMA2 R25, -RZ, RZ, 0, 3.0517578125e-05 ;  /* 0x00000200ff197431 */ /* 0x000fe200000001ff */
[----:B------:R-:W-:Y:S01]  /*2930*/  MOV R8, R21 ;  /* 0x0000001500087202 */ /* 0x000fe20000000f00 */
[----:B------:R-:W-:Y:S01]  /*2940*/  HFMA2 R27, -RZ, RZ, 0, 0.0013427734375 ;  /* 0x00001580ff1b7431 */ /* 0x000fe200000001ff */
[----:B------:R-:W-:-:S02]  /*2950*/  MOV R10, R6 ;  /* 0x00000006000a7202 */ /* 0x000fc40000000f00 */
[----:B------:R-:W-:Y:S02]  /*2960*/  MOV R6, R19 ;  /* 0x0000001300067202 */ /* 0x000fe40000000f00 */
[----:B------:R-:W-:Y:S02]  /*2970*/  IADD3 R20, PT, PT, R20, -0x26, RZ ;  /* 0xffffffda14147810 */ /* 0x000fe40007ffe0ff */
[----:B------:R-:W-:Y:S02]  /*2980*/  MOV R21, 0x1300 ;  /* 0x0000130000157802 */ /* 0x000fe40000000f00 */
[----:B------:R-:W-:Y:S01]  /*2990*/  MOV R29, RZ ;  /* 0x000000ff001d7202 */ /* 0x000fe20000000f00 */
[----:B------:R-:W-:Y:S06]  /*29a0*/  @!P0 BRA `(.L_x_6) ;  /* 0x0000000800248947 */ /* 0x000fec0003800000 */
[----:B------:R-:W-:Y:S01]  /*29b0*/  IADD3 R19, PT, PT, R2, 0x27, RZ ;  /* 0x0000002702137810 */ /* 0x000fe20007ffe0ff */
[-C--:B------:R-:W-:Y:S01]  /*29c0*/  IMAD R18, R17, R4.reuse, UR4 ;  /* 0x0000000411127e24 */ /* 0x080fe2000f8e0204 */
[----:B------:R-:W-:Y:S01]  /*29d0*/  LOP3.LUT R22, R20, 0xfffffffe, RZ, 0xc0, !PT ;  /* 0xfffffffe14167812 */ /* 0x000fe200078ec0ff */
[----:B------:R-:W-:Y:S01]  /*29e0*/  BSSY.RECONVERGENT B1, `(.L_x_7) ;  /* 0x0000081000017945 */ /* 0x000fe20003800200 */
[----:B------:R-:W-:Y:S01]  /*29f0*/  MOV R27, 0x4 ;  /* 0x00000004001b7802 */ /* 0x000fe20000000f00 */
[----:B------:R-:W-:Y:S01]  /*2a00*/  IMAD R16, R19, R4, UR4 ;  /* 0x0000000413107e24 */ /* 0x000fe2000f8e0204 */
[C---:B------:R-:W-:Y:S02]  /*2a10*/  IADD3 R23, PT, PT, R7.reuse, R18, RZ ;  /* 0x0000001207177210 */ /* 0x040fe40007ffe0ff */
[----:B------:R-:W-:Y:S02]  /*2a20*/  MOV R29, RZ ;  /* 0x000000ff001d7202 */ /* 0x000fe40000000f00 */
[----:B------:R-:W-:-:S02]  /*2a30*/  IADD3 R7, PT, PT, R7, R16, RZ ;  /* 0x0000001007077210 */ /* 0x000fc40007ffe0ff */
[----:B------:R-:W-:Y:S02]  /*2a40*/  MOV R21, 0x4 ;  /* 0x0000000400157802 */ /* 0x000fe40000000f00 */
[----:B------:R-:W-:Y:S02]  /*2a50*/  MOV R25, 0x4 ;  /* 0x0000000400197802 */ /* 0x000fe40000000f00 */
[----:B------:R-:W-:-:S07]  /*2a60*/  IADD3 R22, PT, PT, -R22, RZ, RZ ;  /* 0x000000ff16167210 */ /* 0x000fce0007ffe1ff */
.L_x_8:
[----:B------:R-:W-:-:S04]  /*2a70*/  IMAD.WIDE.U32 R18, R23, 0x4, R12 ;  /* 0x0000000417127825 */ /* 0x000fc800078e000c */
[----:B------:R-:W-:Y:S02]  /*2a80*/  IMAD.WIDE.U32 R16, R23, 0x4, R14 ;  /* 0x0000000417107825 */ /* 0x000fe400078e000e */
[----:B------:R-:W2:Y:S04]  /*2a90*/  LDG.E.CONSTANT R18, desc[UR8][R18.64] ;  /* 0x0000000812127981 */ /* 0x000ea8000c1e9900 */
[----:B------:R-:W2:Y:S02]  /*2aa0*/  LDG.E.CONSTANT R17, desc[UR8][R16.64] ;  /* 0x0000000810117981 */ /* 0x000ea4000c1e9900 */
[----:B--2---:R-:W-:Y:S01]  /*2ab0*/  FADD R28, R18, R17 ;  /* 0x00000011121c7221 */ /* 0x004fe20000000000 */
[----:B------:R-:W-:-:S03]  /*2ac0*/  LEA R17, R21, R0, 0x7 ;  /* 0x0000000015117211 */ /* 0x000fc600078e38ff */
[----:B------:R-:W-:-:S04]  /*2ad0*/  FMUL R28, R28, 0.5 ;  /* 0x3f0000001c1c7820 */ /* 0x000fc80000400000 */
[C---:B------:R-:W-:Y:S01]  /*2ae0*/  FADD R24, R28.reuse, -R9 ;  /* 0x800000091c187221 */ /* 0x040fe20000000000 */
[----:B------:R-:W-:-:S03]  /*2af0*/  FADD R26, R28, -R11 ;  /* 0x8000000b1c1a7221 */ /* 0x000fc60000000000 */
[----:B------:R-:W-:Y:S01]  /*2b00*/  FADD R9, R24, R8 ;  /* 0x0000000818097221 */ /* 0x000fe20000000000 */
[----:B------:R-:W-:-:S03]  /*2b10*/  FADD R11, R26, R10 ;  /* 0x0000000a1a0b7221 */ /* 0x000fc60000000000 */
[----:B------:R-:W-:Y:S01]  /*2b20*/  FADD R8, R9, -R8 ;  /* 0x8000000809087221 */ /* 0x000fe20000000000 */
[----:B------:R-:W-:-:S03]  /*2b30*/  FADD R10, R11, -R10 ;  /* 0x8000000a0b0a7221 */ /* 0x000fc60000000000 */
[----:B------:R-:W-:Y:S01]  /*2b40*/  FADD R8, -R24, R8 ;  /* 0x0000000818087221 */ /* 0x000fe20000000100 */
[----:B------:R-:W-:Y:S01]  /*2b50*/  LEA R24, R25, R0, 0x7 ;  /* 0x0000000019187211 */ /* 0x000fe200078e38ff */
[----:B------:R-:W-:-:S04]  /*2b60*/  FADD R10, -R26, R10 ;  /* 0x0000000a1a0a7221 */ /* 0x000fc80000000100 */
[----:B------:R-:W0:Y:S04]  /*2b70*/  LDS R19, [R24] ;  /* 0x0000000018137984 */ /* 0x000e280000000800 */
[----:B------:R-:W-:Y:S04]  /*2b80*/  STS [R24], R28 ;  /* 0x0000001c18007388 */ /* 0x000fe80000000800 */
[----:B------:R-:W1:Y:S04]  /*2b90*/  LDS R18, [R17+0x1100] ;  /* 0x0011000011127984 */ /* 0x000e680000000800 */
[----:B------:R2:W-:Y:S02]  /*2ba0*/  STS [R17+0x1100], R28 ;  /* 0x0011001c11007388 */ /* 0x0005e40000000800 */
[----:B--2---:R-:W-:Y:S01]  /*2bb0*/  LEA R17, R27, R0, 0x7 ;  /* 0x000000001b117211 */ /* 0x004fe200078e38ff */
[----:B0-----:R-:W-:-:S04]  /*2bc0*/  FADD R16, -R19, -R8 ;  /* 0x8000000813107221 */ /* 0x001fc80000000100 */
[----:B------:R-:W0:Y:S01]  /*2bd0*/  LDS R19, [R17+0x1380] ;  /* 0x0013800011137984 */ /* 0x000e220000000800 */
[----:B------:R-:W-:Y:S01]  /*2be0*/  FADD R26, R9, R16 ;  /* 0x00000010091a7221 */ /* 0x000fe20000000000 */
[----:B-1----:R-:W-:-:S03]  /*2bf0*/  FADD R8, -R18, -R10 ;  /* 0x8000000a12087221 */ /* 0x002fc60000000100 */
[----:B------:R-:W-:Y:S01]  /*2c00*/  FMUL R24, R26, 0.029411764815449714661 ;  /* 0x3cf0f0f11a187820 */ /* 0x000fe20000400000 */
[----:B------:R-:W-:Y:S01]  /*2c10*/  FADD R9, -R9, R26 ;  /* 0x0000001a09097221 */ /* 0x000fe20000000100 */
[----:B------:R-:W-:-:S03]  /*2c20*/  FADD R18, R11, R8 ;  /* 0x000000080b127221 */ /* 0x000fc60000000000 */
[----:B------:R-:W-:Y:S01]  /*2c30*/  FADD R9, -R16, R9 ;  /* 0x0000000910097221 */ /* 0x000fe20000000100 */
[----:B------:R-:W-:Y:S01]  /*2c40*/  FFMA R24, R18, 0.20000000298023223877, -R24 ;  /* 0x3e4ccccd12187823 */ /* 0x000fe20000000818 */
[----:B------:R-:W-:-:S03]  /*2c50*/  FADD R11, -R11, R18 ;  /* 0x000000120b0b7221 */ /* 0x000fc60000000100 */
[----:B------:R-:W-:Y:S01]  /*2c60*/  FADD R10, R24, -R5 ;  /* 0x80000005180a7221 */ /* 0x000fe20000000000 */
[----:B------:R-:W-:Y:S01]  /*2c70*/  FADD R5, -R8, R11 ;  /* 0x0000000b08057221 */ /* 0x000fe20000000100 */
[----:B------:R1:W-:Y:S02]  /*2c80*/  STS [R17+0x1380], R24 ;  /* 0x0013801811007388 */ /* 0x0003e40000000800 */
[----:B------:R-:W-:-:S04]  /*2c90*/  FADD R8, R10, R6 ;  /* 0x000000060a087221 */ /* 0x000fc80000000000 */
[----:B------:R-:W-:-:S04]  /*2ca0*/  FADD R11, R8, -R6 ;  /* 0x80000006080b7221 */ /* 0x000fc80000000000 */
[----:B------:R-:W-:Y:S01]  /*2cb0*/  FADD R10, -R10, R11 ;  /* 0x0000000b0a0a7221 */ /* 0x000fe20000000100 */
[----:B-1----:R-:W-:-:S06]  /*2cc0*/  IMAD.WIDE.U32 R16, R7, 0x4, R12 ;  /* 0x0000000407107825 */ /* 0x002fcc00078e000c */
[----:B------:R-:W2:Y:S01]  /*2cd0*/  LDG.E.CONSTANT R16, desc[UR8][R16.64] ;  /* 0x0000000810107981 */ /* 0x000ea2000c1e9900 */
[----:B0-----:R-:W-:Y:S01]  /*2ce0*/  FADD R19, -R19, -R10 ;  /* 0x8000000a13137221 */ /* 0x001fe20000000100 */
[----:B------:R-:W-:-:S06]  /*2cf0*/  IMAD.WIDE.U32 R10, R7, 0x4, R14 ;  /* 0x00000004070a7825 */ /* 0x000fcc00078e000e */
[----:B------:R-:W2:Y:S01]  /*2d00*/  LDG.E.CONSTANT R11, desc[UR8][R10.64] ;  /* 0x000000080a0b7981 */ /* 0x000ea2000c1e9900 */
[----:B------:R-:W-:-:S04]  /*2d10*/  IADD3 R25, PT, PT, R25, 0x1, RZ ;  /* 0x0000000119197810 */ /* 0x000fc80007ffe0ff */
[----:B------:R-:W-:-:S04]  /*2d20*/  ISETP.NE.AND P0, PT, R25, 0x22, PT ;  /* 0x000000221900780c */ /* 0x000fc80003f05270 */
[----:B------:R-:W-:Y:S02]  /*2d30*/  SEL R25, R25, RZ, P0 ;  /* 0x000000ff19197207 */ /* 0x000fe40000000000 */
[----:B------:R-:W-:-:S04]  /*2d40*/  IADD3 R21, PT, PT, R21, 0x1, RZ ;  /* 0x0000000115157810 */ /* 0x000fc80007ffe0ff */
[----:B------:R-:W-:-:S04]  /*2d50*/  ISETP.NE.AND P0, PT, R21, 0x5, PT ;  /* 0x000000051500780c */ /* 0x000fc80003f05270 */
[----:B------:R-:W-:Y:S02]  /*2d60*/  SEL R21, R21, RZ, P0 ;  /* 0x000000ff15157207 */ /* 0x000fe40000000000 */
[----:B------:R-:W-:-:S04]  /*2d70*/  IADD3 R27, PT, PT, R27, 0x1, RZ ;  /* 0x000000011b1b7810 */ /* 0x000fc80007ffe0ff */
[----:B------:R-:W-:-:S04]  /*2d80*/  ISETP.NE.AND P0, PT, R27, 0x5, PT ;  /* 0x000000051b00780c */ /* 0x000fc80003f05270 */
[----:B------:R-:W-:Y:S02]  /*2d90*/  SEL R27, R27, RZ, P0 ;  /* 0x000000ff1b1b7207 */ /* 0x000fe40000000000 */
[----:B------:R-:W-:-:S04]  /*2da0*/  IADD3 R22, PT, PT, R22, 0x2, RZ ;  /* 0x0000000216167810 */ /* 0x000fc80007ffe0ff */
[----:B------:R-:W-:Y:S02]  /*2db0*/  ISETP.NE.AND P3, PT, R22, RZ, PT ;  /* 0x000000ff1600720c */ /* 0x000fe40003f65270 */
[----:B------:R-:W-:Y:S01]  /*2dc0*/  IADD3 R2, PT, PT, R2, 0x2, RZ ;  /* 0x0000000202027810 */ /* 0x000fe20007ffe0ff */
[----:B--2---:R-:W-:Y:S01]  /*2dd0*/  FADD R28, R16, R11 ;  /* 0x0000000b101c7221 */ /* 0x004fe20000000000 */
[----:B------:R-:W-:-:S05]  /*2de0*/  LEA R16, R25, R0, 0x7 ;  /* 0x0000000019107211 */ /* 0x000fca00078e38ff */
[----:B------:R-:W0:Y:S01]  /*2df0*/  LDS R17, [R16] ;  /* 0x0000000010117984 */ /* 0x000e220000000800 */
[----:B------:R-:W-:-:S04]  /*2e00*/  FMUL R28, R28, 0.5 ;  /* 0x3f0000001c1c7820 */ /* 0x000fc80000400000 */
[--C-:B------:R-:W-:Y:S01]  /*2e10*/  FADD R6, -R9, R28.reuse ;  /* 0x0000001c09067221 */ /* 0x100fe20000000100 */
[----:B------:R-:W-:-:S03]  /*2e20*/  FADD R5, -R5, R28 ;  /* 0x0000001c05057221 */ /* 0x000fc60000000100 */
[----:B------:R-:W-:Y:S01]  /*2e30*/  FADD R9, R26, R6 ;  /* 0x000000061a097221 */ /* 0x000fe20000000000 */
[----:B------:R-:W-:-:S03]  /*2e40*/  FADD R11, R18, R5 ;  /* 0x00000005120b7221 */ /* 0x000fc60000000000 */
[----:B------:R-:W-:-:S04]  /*2e50*/  FADD R26, -R26, R9 ;  /* 0x000000091a1a7221 */ /* 0x000fc80000000100 */
[----:B------:R-:W-:Y:S01]  /*2e60*/  FADD R6, -R6, R26 ;  /* 0x0000001a06067221 */ /* 0x000fe20000000100 */
[----:B------:R-:W-:-:S04]  /*2e70*/  FADD R26, -R18, R11 ;  /* 0x0000000b121a7221 */ /* 0x000fc80000000100 */
[----:B------:R-:W-:Y:S01]  /*2e80*/  FADD R26, -R5, R26 ;  /* 0x0000001a051a7221 */ /* 0x000fe20000000100 */
[----:B------:R-:W-:Y:S01]  /*2e90*/  LEA R5, R21, R0, 0x7 ;  /* 0x0000000015057211 */ /* 0x000fe200078e38ff */
[----:B------:R-:W-:Y:S01]  /*2ea0*/  STS [R16], R28 ;  /* 0x0000001c10007388 */ /* 0x000fe20000000800 */
[----:B0-----:R-:W-:-:S03]  /*2eb0*/  FADD R10, -R17, -R6 ;  /* 0x80000006110a7221 */ /* 0x001fc60000000100 */
[----:B------:R-:W0:Y:S04]  /*2ec0*/  LDS R17, [R5+0x1100] ;  /* 0x0011000005117984 */ /* 0x000e280000000800 */
[----:B------:R1:W-:Y:S02]  /*2ed0*/  STS [R5+0x1100], R28 ;  /* 0x0011001c05007388 */ /* 0x0003e40000000800 */
[----:B-1----:R-:W-:-:S04]  /*2ee0*/  FADD R5, R8, R19 ;  /* 0x0000001308057221 */ /* 0x002fc80000000000 */
[----:B------:R-:W-:-:S04]  /*2ef0*/  FADD R6, -R8, R5 ;  /* 0x0000000508067221 */ /* 0x000fc80000000100 */
[----:B------:R-:W-:Y:S02]  /*2f00*/  FADD R6, -R19, R6 ;  /* 0x0000000613067221 */ /* 0x000fe40000000100 */
[----:B------:R-:W1:Y:S01]  /*2f10*/  LDC.64 R18, c[0x0][0x3a0] ;  /* 0x0000e800ff127b82 */ /* 0x000e620000000a00 */
[----:B------:R-:W-:Y:S01]  /*2f20*/  FFMA R24, R5, -0.20000000298023223877, R24 ;  /* 0xbe4ccccd05187823 */ /* 0x000fe20000000018 */
[----:B0-----:R-:W-:Y:S01]  /*2f30*/  FADD R26, -R17, -R26 ;  /* 0x8000001a111a7221 */ /* 0x001fe20000000100 */
[----:B-1----:R-:W-:-:S05]  /*2f40*/  IMAD.WIDE.U32 R16, R23, 0x4, R18 ;  /* 0x0000000417107825 */ /* 0x002fca00078e0012 */
[----:B------:R0:W-:Y:S02]  /*2f50*/  STG.E desc[UR8][R16.64], R24 ;  /* 0x0000001810007986 */ /* 0x0001e4000c101908 */
[----:B0-----:R-:W0:Y:S01]  /*2f60*/  LDC.64 R16, c[0x0][0x3a8] ;  /* 0x0000ea00ff107b82 */ /* 0x001e220000000a00 */
[----:B------:R-:W-:Y:S01]  /*2f70*/  FADD R8, R24, -R29 ;  /* 0x8000001d18087221 */ /* 0x000fe20000000000 */
[----:B0-----:R-:W-:-:S05]  /*2f80*/  IMAD.WIDE.U32 R28, R23, 0x4, R16 ;  /* 0x00000004171c7825 */ /* 0x001fca00078e0010 */
[----:B------:R0:W-:Y:S02]  /*2f90*/  STG.E desc[UR8][R28.64], R8 ;  /* 0x000000081c007986 */ /* 0x0001e4000c101908 */
[----:B0-----:R-:W-:-:S04]  /*2fa0*/  FADD R8, R9, R10 ;  /* 0x0000000a09087221 */ /* 0x001fc80000000000 */
[----:B------:R-:W-:-:S04]  /*2fb0*/  FADD R9, -R9, R8 ;  /* 0x0000000809097221 */ /* 0x000fc80000000100 */
[----:B------:R-:W-:Y:S01]  /*2fc0*/  FADD R9, -R10, R9 ;  /* 0x000000090a097221 */ /* 0x000fe20000000100 */
[----:B------:R-:W-:-:S04]  /*2fd0*/  FADD R10, R11, R26 ;  /* 0x0000001a0b0a7221 */ /* 0x000fc80000000000 */
[----:B------:R-:W-:-:S04]  /*2fe0*/  FADD R11, -R11, R10 ;  /* 0x0000000a0b0b7221 */ /* 0x000fc80000000100 */
[----:B------:R-:W-:Y:S01]  /*2ff0*/  FADD R11, -R26, R11 ;  /* 0x0000000b1a0b7221 */ /* 0x000fe20000000100 */
[----:B------:R-:W-:-:S04]  /*3000*/  FMUL R26, R8, 0.029411764815449714661 ;  /* 0x3cf0f0f1081a7820 */ /* 0x000fc80000400000 */
[----:B------:R-:W-:-:S04]  /*3010*/  FFMA R26, R10, 0.20000000298023223877, -R26 ;  /* 0x3e4ccccd0a1a7823 */ /* 0x000fc8000000081a */
[----:B------:R-:W-:-:S04]  /*3020*/  FADD R6, -R6, R26 ;  /* 0x0000001a06067221 */ /* 0x000fc80000000100 */
[----:B------:R-:W-:-:S04]  /*3030*/  FADD R28, R5, R6 ;  /* 0x00000006051c7221 */ /* 0x000fc80000000000 */
[----:B------:R-:W-:-:S04]  /*3040*/  FADD R5, -R5, R28 ;  /* 0x0000001c05057221 */ /* 0x000fc80000000100 */
[----:B------:R-:W-:Y:S01]  /*3050*/  FADD R6, -R6, R5 ;  /* 0x0000000506067221 */ /* 0x000fe20000000100 */
[----:B------:R-:W-:-:S05]  /*3060*/  LEA R5, R27, R0, 0x7 ;  /* 0x000000001b057211 */ /* 0x000fca00078e38ff */
[----:B------:R-:W0:Y:S04]  /*3070*/  LDS R29, [R5+0x1380] ;  /* 0x00138000051d7984 */ /* 0x000e280000000800 */
[----:B------:R1:W-:Y:S01]  /*3080*/  STS [R5+0x1380], R26 ;  /* 0x0013801a05007388 */ /* 0x0003e20000000800 */
[----:B------:R-:W-:-:S04]  /*3090*/  IMAD.WIDE.U32 R18, R7, 0x4, R18 ;  /* 0x0000000407127825 */ /* 0x000fc800078e0012 */
[----:B------:R-:W-:-:S04]  /*30a0*/  IMAD.WIDE.U32 R16, R7, 0x4, R16 ;  /* 0x0000000407107825 */ /* 0x000fc800078e0010 */
[----:B0-----:R-:W-:-:S04]  /*30b0*/  FADD R29, -R29, -R6 ;  /* 0x800000061d1d7221 */ /* 0x001fc80000000100 */
[----:B------:R-:W-:-:S04]  /*30c0*/  FADD R6, R28, R29 ;  /* 0x0000001d1c067221 */ /* 0x000fc80000000000 */
[----:B------:R-:W-:-:S04]  /*30d0*/  FADD R28, -R28, R6 ;  /* 0x000000061c1c7221 */ /* 0x000fc80000000100 */
[----:B-1----:R-:W-:Y:S01]  /*30e0*/  FADD R5, -R29, R28 ;  /* 0x0000001c1d057221 */ /* 0x002fe20000000100 */
[----:B------:R-:W-:-:S04]  /*30f0*/  FFMA R29, R6, -0.20000000298023223877, R26 ;  /* 0xbe4ccccd061d7823 */ /* 0x000fc8000000001a */
[----:B------:R-:W-:Y:S01]  /*3100*/  FADD R24, -R24, R29 ;  /* 0x0000001d18187221 */ /* 0x000fe20000000100 */
[----:B------:R0:W-:Y:S04]  /*3110*/  STG.E desc[UR8][R18.64], R29 ;  /* 0x0000001d12007986 */ /* 0x0001e8000c101908 */
[----:B------:R0:W-:Y:S01]  /*3120*/  STG.E desc[UR8][R16.64], R24 ;  /* 0x0000001810007986 */ /* 0x0001e2000c101908 */
[----:B------:R-:W-:Y:S02]  /*3130*/  IADD3 R25, PT, PT, R25, 0x1, RZ ;  /* 0x0000000119197810 */ /* 0x000fe40007ffe0ff */
[----:B------:R-:W-:Y:S02]  /*3140*/  IADD3 R21, PT, PT, R21, 0x1, RZ ;  /* 0x0000000115157810 */ /* 0x000fe40007ffe0ff */
[----:B------:R-:W-:-:S02]  /*3150*/  IADD3 R27, PT, PT, R27, 0x1, RZ ;  /* 0x000000011b1b7810 */ /* 0x000fc40007ffe0ff */
[----:B------:R-:W-:Y:S02]  /*3160*/  ISETP.NE.AND P0, PT, R25, 0x22, PT ;  /* 0x000000221900780c */ /* 0x000fe40003f05270 */
[----:B------:R-:W-:Y:S02]  /*3170*/  ISETP.NE.AND P1, PT, R21, 0x5, PT ;  /* 0x000000051500780c */ /* 0x000fe40003f25270 */
[----:B------:R-:W-:Y:S02]  /*3180*/  ISETP.NE.AND P2, PT, R27, 0x5, PT ;  /* 0x000000051b00780c */ /* 0x000fe40003f45270 */
[C---:B------:R-:W-:Y:S02]  /*3190*/  LEA R7, R4.reuse, R7, 0x1 ;  /* 0x0000000704077211 */ /* 0x040fe400078e08ff */
[----:B------:R-:W-:Y:S02]  /*31a0*/  LEA R23, R4, R23, 0x1 ;  /* 0x0000001704177211 */ /* 0x000fe400078e08ff */
[----:B------:R-:W-:-:S02]  /*31b0*/  SEL R25, R25, RZ, P0 ;  /* 0x000000ff19197207 */ /* 0x000fc40000000000 */
[----:B------:R-:W-:Y:S02]  /*31c0*/  SEL R21, R21, RZ, P1 ;  /* 0x000000ff15157207 */ /* 0x000fe40000800000 */
[----:B------:R-:W-:Y:S01]  /*31d0*/  SEL R27, R27, RZ, P2 ;  /* 0x000000ff1b1b7207 */ /* 0x000fe20001000000 */
[----:B0-----:R-:W-:Y:S06]  /*31e0*/  @P3 BRA `(.L_x_8) ;  /* 0xfffffff800203947 */ /* 0x001fec000383ffff */
[----:B------:R-:W-:Y:S05]  /*31f0*/  BSYNC.RECONVERGENT B1 ;  /* 0x0000000000017941 */ /* 0x000fea0003800200 */
.L_x_7:
[----:B------:R-:W-:Y:S02]  /*3200*/  SHF.L.U32 R25, R25, 0x7, RZ ;  /* 0x0000000719197819 */ /* 0x000fe400000006ff */
[----:B------:R-:W-:Y:S02]  /*3210*/  LEA R21, R21, 0x1100, 0x7 ;  /* 0x0000110015157811 */ /* 0x000fe400078e38ff */
[----:B------:R-:W-:Y:S02]  /*3220*/  LEA R27, R27, 0x1380, 0x7 ;  /* 0x000013801b1b7811 */ /* 0x000fe400078e38ff */
[----:B------:R-:W-:-:S07]  /*3230*/  IADD3 R17, PT, PT, R2, 0x26, RZ ;  /* 0x0000002602117810 */ /* 0x000fce0007ffe0ff */
.L_x_6:
[----:B------:R-:W-:Y:S05]  /*3240*/  BSYNC.RECONVERGENT B0 ;  /* 0x0000000000007941 */ /* 0x000fea0003800200 */
.L_x_5:
[----:B------:R-:W-:-:S04]  /*3250*/  LOP3.LUT R20, R20, 0x1, RZ, 0xc0, !PT ;  /* 0x0000000114147812 */ /* 0x000fc800078ec0ff */
[----:B------:R-:W-:-:S13]  /*3260*/  ISETP.NE.U32.AND P0, PT, R20, 0x1, PT ;  /* 0x000000011400780c */ /* 0x000fda0003f05070 */
[----:B------:R-:W-:Y:S05]  /*3270*/  @P0 EXIT ;  /* 0x000000000000094d */ /* 0x000fea0003800000 */
[----:B------:R-:W-:-:S04]  /*3280*/  IMAD R3, R17, R4, R3 ;  /* 0x0000000411037224 */ /* 0x000fc800078e0203 */
[----:B------:R-:W-:-:S04]  /*3290*/  IMAD.WIDE.U32 R12, R3, 0x4, R12 ;  /* 0x00000004030c7825 */ /* 0x000fc800078e000c */
[----:B------:R-:W-:Y:S02]  /*32a0*/  IMAD.WIDE.U32 R14, R3, 0x4, R14 ;  /* 0x00000004030e7825 */ /* 0x000fe400078e000e */
[----:B------:R-:W2:Y:S04]  /*32b0*/  LDG.E.CONSTANT R12, desc[UR8][R12.64] ;  /* 0x000000080c0c7981 */ /* 0x000ea8000c1e9900 */
[----:B------:R-:W2:Y:S01]  /*32c0*/  LDG.E.CONSTANT R15, desc[UR8][R14.64] ;  /* 0x000000080e0f7981 */ /* 0x000ea2000c1e9900 */
[C---:B------:R-:W-:Y:S02]  /*32d0*/  IADD3 R25, PT, PT, R0.reuse, R25, RZ ;  /* 0x0000001900197210 */ /* 0x040fe40007ffe0ff */
[C---:B------:R-:W-:Y:S02]  /*32e0*/  IADD3 R21, PT, PT, R0.reuse, R21, RZ ;  /* 0x0000001500157210 */ /* 0x040fe40007ffe0ff */
[----:B------:R-:W-:Y:S01]  /*32f0*/  IADD3 R27, PT, PT, R0, R27, RZ ;  /* 0x0000001b001b7210 */ /* 0x000fe20007ffe0ff */
[----:B------:R-:W0:Y:S01]  /*3300*/  LDS R4, [R25] ;  /* 0x0000000019047984 */ /* 0x000e220000000800 */
[----:B--2---:R-:W-:-:S04]  /*3310*/  FADD R2, R12, R15 ;  /* 0x0000000f0c027221 */ /* 0x004fc80000000000 */
[----:B------:R-:W-:-:S04]  /*3320*/  FMUL R2, R2, 0.5 ;  /* 0x3f00000002027820 */ /* 0x000fc80000400000 */
[C---:B------:R-:W-:Y:S01]  /*3330*/  FADD R9, R2.reuse, -R9 ;  /* 0x8000000902097221 */ /* 0x040fe20000000000 */
[----:B------:R-:W-:Y:S01]  /*3340*/  STS [R25], R2 ;  /* 0x0000000219007388 */ /* 0x000fe20000000800 */
[----:B------:R-:W-:Y:S02]  /*3350*/  FADD R11, R2, -R11 ;  /* 0x8000000b020b7221 */ /* 0x000fe40000000000 */
[----:B------:R-:W-:Y:S01]  /*3360*/  FADD R7, R9, R8 ;  /* 0x0000000809077221 */ /* 0x000fe20000000000 */
[----:B------:R-:W1:Y:S01]  /*3370*/  LDS R16, [R21] ;  /* 0x0000000015107984 */ /* 0x000e620000000800 */
[----:B------:R-:W-:Y:S02]  /*3380*/  FADD R13, R11, R10 ;  /* 0x0000000a0b0d7221 */ /* 0x000fe40000000000 */
[----:B------:R-:W-:Y:S01]  /*3390*/  FADD R8, R7, -R8 ;  /* 0x8000000807087221 */ /* 0x000fe20000000000 */
[----:B------:R2:W-:Y:S01]  /*33a0*/  STS [R21], R2 ;  /* 0x0000000215007388 */ /* 0x0005e20000000800 */
[----:B------:R-:W-:-:S02]  /*33b0*/  FADD R10, R13, -R10 ;  /* 0x8000000a0d0a7221 */ /* 0x000fc40000000000 */
[----:B------:R-:W-:Y:S01]  /*33c0*/  FADD R9, -R9, R8 ;  /* 0x0000000809097221 */ /* 0x000fe20000000100 */
[----:B------:R-:W3:Y:S01]  /*33d0*/  LDS R0, [R27] ;  /* 0x000000001b007984 */ /* 0x000ee20000000800 */
[----:B------:R-:W-:Y:S02]  /*33e0*/  FADD R11, -R11, R10 ;  /* 0x0000000a0b0b7221 */ /* 0x000fe40000000100 */
[----:B0-----:R-:W-:Y:S02]  /*33f0*/  FADD R4, -R4, -R9 ;  /* 0x8000000904047221 */ /* 0x001fe40000000100 */
[----:B------:R-:W0:Y:S02]  /*3400*/  LDC.64 R8, c[0x0][0x3a0] ;  /* 0x0000e800ff087b82 */ /* 0x000e240000000a00 */
[----:B------:R-:W-:-:S04]  /*3410*/  FADD R4, R7, R4 ;  /* 0x0000000407047221 */ /* 0x000fc80000000000 */
[----:B------:R-:W-:Y:S01]  /*3420*/  FMUL R4, R4, -0.029411764815449714661 ;  /* 0xbcf0f0f104047820 */ /* 0x000fe20000400000 */
[----:B0-----:R-:W-:-:S04]  /*3430*/  IMAD.WIDE.U32 R8, R3, 0x4, R8 ;  /* 0x0000000403087825 */ /* 0x001fc800078e0008 */
[----:B-1----:R-:W-:-:S04]  /*3440*/  FADD R16, -R16, -R11 ;  /* 0x8000000b10107221 */ /* 0x002fc80000000100 */
[----:B------:R-:W-:-:S04]  /*3450*/  FADD R13, R13, R16 ;  /* 0x000000100d0d7221 */ /* 0x000fc80000000000 */
[----:B--2---:R-:W-:-:S04]  /*3460*/  FFMA R2, R13, 0.20000000298023223877, R4 ;  /* 0x3e4ccccd0d027823 */ /* 0x004fc80000000004 */
[----:B------:R-:W-:Y:S01]  /*3470*/  FADD R7, R2, -R5 ;  /* 0x8000000502077221 */ /* 0x000fe20000000000 */
[----:B------:R-:W-:Y:S01]  /*3480*/  STS [R27], R2 ;  /* 0x000000021b007388 */ /* 0x000fe20000000800 */
[----:B------:R-:W0:Y:S02]  /*3490*/  LDC.64 R4, c[0x0][0x3a8] ;  /* 0x0000ea00ff047b82 */ /* 0x000e240000000a00 */
[----:B------:R-:W-:-:S04]  /*34a0*/  FADD R11, R7, R6 ;  /* 0x00000006070b7221 */ /* 0x000fc80000000000 */
[----:B------:R-:W-:-:S04]  /*34b0*/  FADD R6, R11, -R6 ;  /* 0x800000060b067221 */ /* 0x000fc80000000000 */
[----:B------:R-:W-:-:S04]  /*34c0*/  FADD R7, -R7, R6 ;  /* 0x0000000607077221 */ /* 0x000fc80000000100 */
[----:B---3--:R-:W-:-:S04]  /*34d0*/  FADD R0, -R0, -R7 ;  /* 0x8000000700007221 */ /* 0x008fc80000000100 */
[----:B------:R-:W-:-:S04]  /*34e0*/  FADD R11, R11, R0 ;  /* 0x000000000b0b7221 */ /* 0x000fc80000000000 */
[----:B------:R-:W-:Y:S01]  /*34f0*/  FFMA R11, R11, -0.20000000298023223877, R2 ;  /* 0xbe4ccccd0b0b7823 */ /* 0x000fe20000000002 */
[----:B0-----:R-:W-:-:S04]  /*3500*/  IMAD.WIDE.U32 R4, R3, 0x4, R4 ;  /* 0x0000000403047825 */ /* 0x001fc800078e0004 */
[----:B------:R-:W-:Y:S01]  /*3510*/  FADD R29, R11, -R29 ;  /* 0x8000001d0b1d7221 */ /* 0x000fe20000000000 */
[----:B------:R-:W-:Y:S04]  /*3520*/  STG.E desc[UR8][R8.64], R11 ;  /* 0x0000000b08007986 */ /* 0x000fe8000c101908 */
[----:B------:R-:W-:Y:S01]  /*3530*/  STG.E desc[UR8][R4.64], R29 ;  /* 0x0000001d04007986 */ /* 0x000fe2000c101908 */
[----:B------:R-:W-:Y:S05]  /*3540*/  EXIT ;  /* 0x000000000000794d */ /* 0x000fea0003800000 */
.L_x_9:
[----:B------:R-:W-:-:S00]  /*3550*/  BRA `(.L_x_9) ;  /* 0xfffffffc00fc7947 */ /* 0x000fc0000383ffff */
[----:B------:R-:W-:-:S00]  /*3560*/  NOP ;  /* 0x0000000000007918 */ /* 0x000fc00000000000 */
        /* <DEDUP_REMOVED lines=9> */
.L_x_22:


//--------------------- .text.acosc_many_series_one_param_f32 --------------------------
	.section	.text.acosc_many_series_one_param_f32,"ax",@progbits
	.align	128
        .global         acosc_many_series_one_param_f32
        .type           acosc_many_series_one_param_f32,@function
        .size           acosc_many_series_one_param_f32,(.L_x_23 - acosc_many_series_one_param_f32)
        .other          acosc_many_series_one_param_f32,@"STO_CUDA_ENTRY STV_DEFAULT"
acosc_many_series_one_param_f32:
.text.acosc_many_series_one_param_f32:
[----:B------:R-:W0:Y:S01]  /*0000*/  LDC R1, c[0x0][0x37c] ;  /* 0x0000df00ff017b82 */ /* 0x000e220000000800 */
[----:B------:R-:W1:Y:S01]  /*0010*/  S2R R20, SR_CTAID.X ;  /* 0x0000000000147919 */ /* 0x000e620000002500 */
[----:B------:R-:W2:Y:S01]  /*0020*/  LDCU.64 UR14, c[0x0][0x398] ;  /* 0x00007300ff0e77ac */ /* 0x000ea20008000a00 */
[----:B0-----:R-:W-:-:S04]  /*0030*/  IADD3 R1, PT, PT, R1, -0xb8, RZ ;  /* 0xffffff4801017810 */ /* 0x001fc80007ffe0ff */
[C---:B------:R-:W-:Y:S02]  /*0040*/  R2UR UR7, R1.reuse ;  /* 0x00000000010772ca */ /* 0x040fe400000e0000 */
[----:B------:R-:W-:Y:S01]  /*0050*/  R2UR UR11, R1 ;  /* 0x00000000010b72ca */ /* 0x000fe200000e0000 */
[----:B--2---:R-:W-:-:S06]  /*0060*/  UISETP.GE.AND UP0, UPT, UR15, 0x1, UPT ;  /* 0x000000010f00788c */ /* 0x004fcc000bf06270 */
[----:B------:R-:W-:-:S04]  /*0070*/  PLOP3.LUT P0, PT, PT, PT, UP0, 0x80, 0x8 ;  /* 0x000000000008781c */ /* 0x000fc80003f0f008 */
[----:B-1----:R-:W-:-:S13]  /*0080*/  ISETP.GE.OR P0, PT, R20, UR14, !P0 ;  /* 0x0000000e14007c0c */ /* 0x002fda000c706670 */
[----:B------:R-:W-:Y:S05]  /*0090*/  @P0 EXIT ;  /* 0x000000000000094d */ /* 0x000fea0003800000 */
[----:B------:R-:W0:Y:S01]  /*00a0*/  LDC.64 R2, c[0x0][0x390] ;  /* 0x0000e400ff027b82 */ /* 0x000e220000000a00 */
[----:B------:R-:W1:Y:S01]  /*00b0*/  LDCU.64 UR12, c[0x0][0x358] ;  /* 0x00006b00ff0c77ac */ /* 0x000e620008000a00 */
[----:B0-----:R-:W-:-:S06]  /*00c0*/  IMAD.WIDE.U32 R2, R20, 0x4, R2 ;  /* 0x0000000414027825 */ /* 0x001fcc00078e0002 */
[----:B-1----:R-:W2:Y:S01]  /*00d0*/  LDG.E.CONSTANT R2, desc[UR12][R2.64] ;  /* 0x0000000c02027981 */ /* 0x002ea2000c1e9900 */
[----:B------:R-:W-:Y:S01]  /*00e0*/  BSSY.RECONVERGENT B0, `(.L_x_10) ;  /* 0x0000018000007945 */ /* 0x000fe20003800200 */
[----:B------:R-:W0:Y:S02]  /*00f0*/  S2R R11, SR_TID.X ;  /* 0x00000000000b7919 */ /* 0x000e240000002100 */
[----:B0-----:R-:W-:Y:S02]  /*0100*/  ISETP.GE.U32.AND P1, PT, R11, UR15, PT ;  /* 0x0000000f0b007c0c */ /* 0x001fe4000bf26070 */
[----:B--2---:R-:W-:-:S04]  /*0110*/  VIMNMX R0, PT, PT, RZ, R2, !PT ;  /* 0x00000002ff007248 */ /* 0x004fc80007fe0100 */
[----:B------:R-:W-:-:S13]  /*0120*/  R2UR UR6, R0 ;  /* 0x00000000000672ca */ /* 0x000fda00000e0000 */
[----:B------:R-:W-:Y:S02]  /*0130*/  MOV R0, UR6 ;  /* 0x0000000600007c02 */ /* 0x000fe40008000f00 */
[----:B------:R-:W-:Y:S02]  /*0140*/  MOV R21, UR6 ;  /* 0x0000000600157c02 */ /* 0x000fe40008000f00 */
[----:B------:R-:W-:Y:S02]  /*0150*/  ISETP.GE.U32.AND P0, PT, R0, UR15, PT ;  /* 0x0000000f00007c0c */ /* 0x000fe4000bf06070 */
[----:B------:R-:W-:Y:S02]  /*0160*/  IADD3 R21, PT, PT, -R21, UR15, RZ ;  /* 0x0000000f15157c10 */ /* 0x000fe4000fffe1ff */
[----:B------:R-:W-:-:S04]  /*0170*/  ISETP.NE.OR P0, PT, R11, RZ, P0 ;  /* 0x000000ff0b00720c */ /* 0x000fc80000705670 */
[----:B------:R-:W-:Y:S01]  /*0180*/  ISETP.LT.OR P0, PT, R21, 0x27, P0 ;  /* 0x000000271500780c */ /* 0x000fe20000701670 */
[----:B------:R-:W-:-:S12]  /*0190*/  @P1 BRA `(.L_x_11) ;  /* 0x0000000000301947 */ /* 0x000fd80003800000 */
[----:B------:R-:W0:Y:S01]  /*01a0*/  LDC R0, c[0x0][0x360] ;  /* 0x0000d800ff007b82 */ /* 0x000e220000000800 */
[----:B------:R-:W-:-:S07]  /*01b0*/  MOV R13, 0x7fffffff ;  /* 0x7fffffff000d7802 */ /* 0x000fce0000000f00 */
[----:B------:R-:W1:Y:S08]  /*01c0*/  LDC.64 R6, c[0x0][0x3a0] ;  /* 0x0000e800ff067b82 */ /* 0x000e700000000a00 */
[----:B------:R-:W2:Y:S02]  /*01d0*/  LDC.64 R8, c[0x0][0x3a8] ;  /* 0x0000ea00ff087b82 */ /* 0x000ea40000000a00 */
.L_x_12:
[----:B---3--:R-:W-:Y:S01]  /*01e0*/  IMAD R5, R11, UR14, R20 ;  /* 0x0000000e0b057c24 */ /* 0x008fe2000f8e0214 */
[----:B0-----:R-:W-:-:S03]  /*01f0*/  IADD3 R11, PT, PT, R0, R11, RZ ;  /* 0x0000000b000b7210 */ /* 0x001fc60007ffe0ff */
[----:B-1----:R-:W-:Y:S01]  /*0200*/  IMAD.WIDE R2, R5, 0x4, R6 ;  /* 0x0000000405027825 */ /* 0x002fe200078e0206 */
[----:B------:R-:W-:-:S03]  /*0210*/  ISETP.GE.AND P1, PT, R11, UR15, PT ;  /* 0x0000000f0b007c0c */ /* 0x000fc6000bf26270 */
[----:B--2---:R-:W-:Y:S01]  /*0220*/  IMAD.WIDE R4, R5, 0x4, R8 ;  /* 0x0000000405047825 */ /* 0x004fe200078e0208 */
[----:B------:R3:W-:Y:S04]  /*0230*/  STG.E desc[UR12][R2.64], R13 ;  /* 0x0000000d02007986 */ /* 0x0007e8000c10190c */
[----:B------:R3:W-:Y:S05]  /*0240*/  STG.E desc[UR12][R4.64], R13 ;  /* 0x0000000d04007986 */ /* 0x0007ea000c10190c */
[----:B------:R-:W-:Y:S05]  /*0250*/  @!P1 BRA `(.L_x_12) ;  /* 0xfffffffc00e09947 */ /* 0x000fea000383ffff */
.L_x_11:
[----:B------:R-:W-:Y:S05]  /*0260*/  BSYNC.RECONVERGENT B0 ;  /* 0x0000000000007941 */ /* 0x000fea0003800200 */
.L_x_10:
[----:B------:R-:W-:Y:S06]  /*0270*/  BAR.SYNC.DEFER_BLOCKING 0x0 ;  /* 0x0000000000007b1d */ /* 0x000fec0000010000 */
[----:B------:R-:W-:Y:S05]  /*0280*/  @P0 EXIT ;  /* 0x000000000000094d */ /* 0x000fea0003800000 */
[----:B------:R-:W3:Y:S01]  /*0290*/  LDC.64 R16, c[0x0][0x380] ;  /* 0x0000e000ff107b82 */ /* 0x000ee20000000a00 */
[----:B------:R-:W-:-:S05]  /*02a0*/  MOV R7, UR6 ;  /* 0x0000000600077c02 */ /* 0x000fca0008000f00 */
[----:B------:R-:W-:Y:S02]  /*02b0*/  IMAD R7, R7, UR14, R20 ;  /* 0x0000000e07077c24 */ /* 0x000fe4000f8e0214 */
[----:B------:R-:W0:Y:S03]  /*02c0*/  LDC.64 R18, c[0x0][0x388] ;  /* 0x0000e200ff127b82 */ /* 0x000e260000000a00 */
[C---:B------:R-:W-:Y:S01]  /*02d0*/  IADD3 R11, PT, PT, R7.reuse, UR14, RZ ;  /* 0x0000000e070b7c10 */ /* 0x040fe2000fffe0ff */
[----:B---3--:R-:W-:-:S05]  /*02e0*/  IMAD.WIDE.U32 R2, R7, 0x4, R16 ;  /* 0x0000000407027825 */ /* 0x008fca00078e0010 */
[----:B------:R1:W2:Y:S01]  /*02f0*/  LDG.E.CONSTANT R15, desc[UR12][R2.64] ;  /* 0x0000000c020f7981 */ /* 0x0002a2000c1e9900 */
[----:B0-----:R-:W-:-:S05]  /*0300*/  IMAD.WIDE.U32 R4, R7, 0x4, R18 ;  /* 0x0000000407047825 */ /* 0x001fca00078e0012 */
[----:B------:R-:W2:Y:S01]  /*0310*/  LDG.E.CONSTANT R0, desc[UR12][R4.64] ;  /* 0x0000000c04007981 */ /* 0x000ea2000c1e9900 */
[----:B------:R-:W-:-:S04]  /*0320*/  IMAD.WIDE.U32 R6, R11, 0x4, R16 ;  /* 0x000000040b067825 */ /* 0x000fc800078e0010 */
[C---:B------:R-:W-:Y:S01]  /*0330*/  IMAD.WIDE.U32 R8, R11.reuse, 0x4, R18 ;  /* 0x000000040b087825 */ /* 0x040fe200078e0012 */
[----:B------:R0:W3:Y:S04]  /*0340*/  LDG.E.CONSTANT R22, desc[UR12][R6.64] ;  /* 0x0000000c06167981 */ /* 0x0000e8000c1e9900 */
[----:B------:R4:W3:Y:S01]  /*0350*/  LDG.E.CONSTANT R13, desc[UR12][R8.64] ;  /* 0x0000000c080d7981 */ /* 0x0008e2000c1e9900 */
[----:B------:R-:W-:-:S05]  /*0360*/  IADD3 R25, PT, PT, R11, UR14, RZ ;  /* 0x0000000e0b197c10 */ /* 0x000fca000fffe0ff */
[----:B------:R-:W-:-:S04]  /*0370*/  IMAD.WIDE.U32 R26, R25, 0x4, R18 ;  /* 0x00000004191a7825 */ /* 0x000fc800078e0012 */
[C---:B------:R-:W-:Y:S02]  /*0380*/  IMAD.WIDE.U32 R10, R25.reuse, 0x4, R16 ;  /* 0x00000004190a7825 */ /* 0x040fe400078e0010 */
[----:B------:R5:W3:Y:S04]  /*0390*/  LDG.E.CONSTANT R26, desc[UR12][R26.64] ;  /* 0x0000000c1a1a7981 */ /* 0x000ae8000c1e9900 */
[----:B------:R5:W3:Y:S01]  /*03a0*/  LDG.E.CONSTANT R23, desc[UR12][R10.64] ;  /* 0x0000000c0a177981 */ /* 0x000ae2000c1e9900 */
[----:B-1----:R-:W-:-:S05]  /*03b0*/  IADD3 R3, PT, PT, R25, UR14, RZ ;  /* 0x0000000e19037c10 */ /* 0x002fca000fffe0ff */
[----:B0-----:R-:W-:-:S04]  /*03c0*/  IMAD.WIDE.U32 R6, R3, 0x4, R16 ;  /* 0x0000000403067825 */ /* 0x001fc800078e0010 */
[C---:B----4-:R-:W-:Y:S01]  /*03d0*/  IMAD.WIDE.U32 R8, R3.reuse, 0x4, R18 ;  /* 0x0000000403087825 */ /* 0x050fe200078e0012 */
[----:B------:R-:W4:Y:S04]  /*03e0*/  LDG.E.CONSTANT R25, desc[UR12][R6.64] ;  /* 0x0000000c06197981 */ /* 0x000f28000c1e9900 */
[----:B------:R-:W4:Y:S01]  /*03f0*/  LDG.E.CONSTANT R12, desc[UR12][R8.64] ;  /* 0x0000000c080c7981 */ /* 0x000f22000c1e9900 */
[----:B------:R-:W-:-:S05]  /*0400*/  IADD3 R3, PT, PT, R3, UR14, RZ ;  /* 0x0000000e03037c10 */ /* 0x000fca000fffe0ff */
[----:B------:R-:W-:-:S04]  /*0410*/  IMAD.WIDE.U32 R4, R3, 0x4, R16 ;  /* 0x0000000403047825 */ /* 0x000fc800078e0010 */
[C---:B------:R-:W-:Y:S01]  /*0420*/  IMAD.WIDE.U32 R28, R3.reuse, 0x4, R18 ;  /* 0x00000004031c7825 */ /* 0x040fe200078e0012 */
[----:B------:R0:W4:Y:S04]  /*0430*/  LDG.E.CONSTANT R24, desc[UR12][R4.64] ;  /* 0x0000000c04187981 */ /* 0x000128000c1e9900 */
[----:B------:R1:W4:Y:S01]  /*0440*/  LDG.E.CONSTANT R2, desc[UR12][R28.64] ;  /* 0x0000000c1c027981 */ /* 0x000322000c1e9900 */
[----:B-----5:R-:W-:-:S05]  /*0450*/  IADD3 R27, PT, PT, R3, UR14, RZ ;  /* 0x0000000e031b7c10 */ /* 0x020fca000fffe0ff */
[----:B------:R-:W-:-:S04]  /*0460*/  IMAD.WIDE.U32 R10, R27, 0x4, R18 ;  /* 0x000000041b0a7825 */ /* 0x000fc800078e0012 */
[C---:B0-----:R-:W-:Y:S02]  /*0470*/  IMAD.WIDE.U32 R4, R27.reuse, 0x4, R16 ;  /* 0x000000041b047825 */ /* 0x041fe400078e0010 */
[----:B------:R-:W5:Y:S04]  /*0480*/  LDG.E.CONSTANT R10, desc[UR12][R10.64] ;  /* 0x0000000c0a0a7981 */ /* 0x000f68000c1e9900 */
[----:B------:R0:W5:Y:S01]  /*0490*/  LDG.E.CONSTANT R3, desc[UR12][R4.64] ;  /* 0x0000000c04037981 */ /* 0x000162000c1e9900 */
[----:B------:R-:W-:-:S05]  /*04a0*/  IADD3 R14, PT, PT, R27, UR14, RZ ;  /* 0x0000000e1b0e7c10 */ /* 0x000fca000fffe0ff */
[----:B------:R-:W-:-:S04]  /*04b0*/  IMAD.WIDE.U32 R8, R14, 0x4, R16 ;  /* 0x000000040e087825 */ /* 0x000fc800078e0010 */
[C---:B------:R-:W-:Y:S02]  /*04c0*/  IMAD.WIDE.U32 R6, R14.reuse, 0x4, R18 ;  /* 0x000000040e067825 */ /* 0x040fe400078e0012 */
[----:B------:R-:W5:Y:S04]  /*04d0*/  LDG.E.CONSTANT R8, desc[UR12][R8.64] ;  /* 0x0000000c08087981 */ /* 0x000f68000c1e9900 */
[----:B------:R0:W5:Y:S01]  /*04e0*/  LDG.E.CONSTANT R27, desc[UR12][R6.64] ;  /* 0x0000000c061b7981 */ /* 0x000162000c1e9900 */
[----:B-1----:R-:W-:-:S05]  /*04f0*/  IADD3 R29, PT, PT, R14, UR14, RZ ;  /* 0x0000000e0e1d7c10 */ /* 0x002fca000fffe0ff */
[----:B0-----:R-:W-:-:S06]  /*0500*/  IMAD.WIDE.U32 R4, R29, 0x4, R16 ;  /* 0x000000041d047825 */ /* 0x001fcc00078e0010 */
[----:B------:R0:W5:Y:S01]  /*0510*/  LDG.E.CONSTANT R4, desc[UR12][R4.64] ;  /* 0x0000000c04047981 */ /* 0x000162000c1e9900 */
[----:B------:R-:W-:-:S05]  /*0520*/  IADD3 R11, PT, PT, R29, UR14, RZ ;  /* 0x0000000e1d0b7c10 */ /* 0x000fca000fffe0ff */
[----:B------:R-:W-:-:S06]  /*0530*/  IMAD.WIDE.U32 R6, R11, 0x4, R16 ;  /* 0x000000040b067825 */ /* 0x000fcc00078e0010 */
[----:B------:R-:W5:Y:S01]  /*0540*/  LDG.E.CONSTANT R6, desc[UR12][R6.64] ;  /* 0x0000000c06067981 */ /* 0x000f62000c1e9900 */
[----:B--2---:R-:W-:Y:S01]  /*0550*/  FADD R0, R15, R0 ;  /* 0x000000000f007221 */ /* 0x004fe20000000000 */
[----:B------:R-:W-:-:S04]  /*0560*/  IMAD.WIDE.U32 R14, R29, 0x4, R18 ;  /* 0x000000041d0e7825 */ /* 0x000fc800078e0012 */
[----:B------:R-:W-:Y:S01]  /*0570*/  FFMA R28, R0, 0.5, RZ ;  /* 0x3f000000001c7823 */ /* 0x000fe200000000ff */
[----:B------:R1:W2:Y:S01]  /*0580*/  LDG.E.CONSTANT R9, desc[UR12][R14.64] ;  /* 0x0000000c0e097981 */ /* 0x0002a2000c1e9900 */
[----:B---3--:R-:W-:Y:S02]  /*0590*/  FADD R22, R22, R13 ;  /* 0x0000000d16167221 */ /* 0x008fe40000000000 */
[----:B------:R-:W-:-:S04]  /*05a0*/  FFMA R13, R0, -0.5, R28 ;  /* 0xbf000000000d7823 */ /* 0x000fc8000000001c */
[----:B------:R-:W-:-:S04]  /*05b0*/  FFMA R13, R22, 0.5, -R13 ;  /* 0x3f000000160d7823 */ /* 0x000fc8000000080d */
[----:B0-----:R-:W-:-:S04]  /*05c0*/  FADD R5, R28, R13 ;  /* 0x0000000d1c057221 */ /* 0x001fc80000000000 */
[----:B------:R-:W-:-:S04]  /*05d0*/  FADD R28, -R28, R5 ;  /* 0x000000051c1c7221 */ /* 0x000fc80000000100 */
[----:B-1----:R-:W-:Y:S01]  /*05e0*/  FADD R14, -R13, R28 ;  /* 0x0000001c0d0e7221 */ /* 0x002fe20000000100 */
[----:B------:R-:W-:-:S04]  /*05f0*/  IMAD.WIDE.U32 R28, R11, 0x4, R18 ;  /* 0x000000040b1c7825 */ /* 0x000fc800078e0012 */
[----:B------:R-:W-:Y:S01]  /*0600*/  FADD R23, R23, R26 ;  /* 0x0000001a17177221 */ /* 0x000fe20000000000 */
[----:B------:R0:W3:Y:S03]  /*0610*/  LDG.E.CONSTANT R7, desc[UR12][R28.64] ;  /* 0x0000000c1c077981 */ /* 0x0000e6000c1e9900 */
[----:B------:R-:W-:-:S04]  /*0620*/  FFMA R13, R23, 0.5, -R14 ;  /* 0x3f000000170d7823 */ /* 0x000fc8000000080e */
[----:B------:R-:W-:Y:S01]  /*0630*/  FADD R26, R5, R13 ;  /* 0x0000000d051a7221 */ /* 0x000fe20000000000 */
[----:B------:R-:W-:-:S03]  /*0640*/  IADD3 R11, PT, PT, R11, UR14, RZ ;  /* 0x0000000e0b0b7c10 */ /* 0x000fc6000fffe0ff */
[----:B------:R-:W-:Y:S01]  /*0650*/  FADD R14, -R5, R26 ;  /* 0x0000001a050e7221 */ /* 0x000fe20000000100 */
[----:B----4-:R-:W-:-:S03]  /*0660*/  FADD R25, R25, R12 ;  /* 0x0000000c19197221 */ /* 0x010fc60000000000 */
[----:B0-----:R-:W-:Y:S01]  /*0670*/  FADD R28, -R13, R14 ;  /* 0x0000000e0d1c7221 */ /* 0x001fe20000000100 */
[----:B------:R-:W-:-:S04]  /*0680*/  IMAD.WIDE.U32 R12, R11, 0x4, R18 ;  /* 0x000000040b0c7825 */ /* 0x000fc800078e0012 */
[----:B------:R-:W-:Y:S02]  /*0690*/  IMAD.WIDE.U32 R14, R11, 0x4, R16 ;  /* 0x000000040b0e7825 */ /* 0x000fe400078e0010 */
[----:B------:R-:W4:Y:S04]  /*06a0*/  LDG.E.CONSTANT R12, desc[UR12][R12.64] ;  /* 0x0000000c0c0c7981 */ /* 0x000f28000c1e9900 */
[----:B------:R0:W4:Y:S01]  /*06b0*/  LDG.E.CONSTANT R5, desc[UR12][R14.64] ;  /* 0x0000000c0e057981 */ /* 0x000122000c1e9900 */
[----:B------:R-:W-:-:S04]  /*06c0*/  FFMA R28, R25, 0.5, -R28 ;  /* 0x3f000000191c7823 */ /* 0x000fc8000000081c */
[----:B------:R-:W-:Y:S01]  /*06d0*/  FADD R29, R26, R28 ;  /* 0x0000001c1a1d7221 */ /* 0x000fe20000000000 */
[----:B------:R-:W-:-:S03]  /*06e0*/  FADD R2, R24, R2 ;  /* 0x0000000218027221 */ /* 0x000fc60000000000 */
[----:B------:R-:W-:Y:S01]  /*06f0*/  FADD R26, -R26, R29 ;  /* 0x0000001d1a1a7221 */ /* 0x000fe20000000100 */
[----:B------:R-:W-:-:S03]  /*0700*/  FMUL R2, R2, 0.5 ;  /* 0x3f00000002027820 */ /* 0x000fc60000400000 */
[----:B------:R-:W-:-:S04]  /*0710*/  FADD R26, -R28, R26 ;  /* 0x0000001a1c1a7221 */ /* 0x000fc80000000100 */
[----:B------:R-:W-:-:S04]  /*0720*/  FADD R24, -R26, R2 ;  /* 0x000000021a187221 */ /* 0x000fc80000000100 */
[----:B------:R-:W-:Y:S01]  /*0730*/  FADD R26, R29, R24 ;  /* 0x000000181d1a7221 */ /* 0x000fe20000000000 */
[----:B-----5:R-:W-:-:S03]  /*0740*/  FADD R3, R3, R10 ;  /* 0x0000000a03037221 */ /* 0x020fc60000000000 */
[----:B------:R-:W-:Y:S01]  /*0750*/  FADD R29, -R29, R26 ;  /* 0x0000001a1d1d7221 */ /* 0x000fe20000000100 */
[----:B------:R-:W-:-:S03]  /*0760*/  FMUL R3, R3, 0.5 ;  /* 0x3f00000003037820 */ /* 0x000fc60000400000 */
[----:B------:R-:W-:-:S04]  /*0770*/  FADD R24, -R24, R29 ;  /* 0x0000001d18187221 */ /* 0x000fc80000000100 */
[----:B0-----:R-:W-:Y:S01]  /*0780*/  FADD R15, -R24, R3 ;  /* 0x00000003180f7221 */ /* 0x001fe20000000100 */
[----:B------:R-:W-:-:S03]  /*0790*/  FADD R27, R8, R27 ;  /* 0x0000001b081b7221 */ /* 0x000fc60000000000 */
[----:B------:R-:W-:-:S04]  /*07a0*/  FADD R13, R26, R15 ;  /* 0x0000000f1a0d7221 */ /* 0x000fc80000000000 */
[----:B------:R-:W-:-:S04]  /*07b0*/  FADD R8, -R26, R13 ;  /* 0x0000000d1a087221 */ /* 0x000fc80000000100 */
[----:B------:R-:W-:Y:S01]  /*07c0*/  FADD R15, -R15, R8 ;  /* 0x000000080f0f7221 */ /* 0x000fe20000000100 */
[----:B------:R-:W-:-:S04]  /*07d0*/  FMUL R8, R27, 0.5 ;  /* 0x3f0000001b087820 */ /* 0x000fc80000400000 */
[----:B------:R-:W-:-:S04]  /*07e0*/  FADD R14, -R15, R8 ;  /* 0x000000080f0e7221 */ /* 0x000fc80000000100 */
[----:B------:R-:W-:-:S04]  /*07f0*/  FADD R10, R13, R14 ;  /* 0x0000000e0d0a7221 */ /* 0x000fc80000000000 */
[----:B------:R-:W-:Y:S01]  /*0800*/  FADD R13, -R13, R10 ;  /* 0x0000000a0d0d7221 */ /* 0x000fe20000000100 */
[----:B------:R-:W-:-:S03]  /*0810*/  IADD3 R27, PT, PT, R11, UR14, RZ ;  /* 0x0000000e0b1b7c10 */ /* 0x000fc6000fffe0ff */
[----:B------:R-:W-:Y:S02]  /*0820*/  FADD R28, -R14, R13 ;  /* 0x0000000d0e1c7221 */ /* 0x000fe40000000100 */
[----:B------:R-:W-:-:S04]  /*0830*/  IMAD.WIDE.U32 R14, R27, 0x4, R16 ;  /* 0x000000041b0e7825 */ /* 0x000fc800078e0010 */
[----:B--2---:R-:W-:Y:S02]  /*0840*/  FADD R9, R4, R9 ;  /* 0x0000000904097221 */ /* 0x004fe40000000000 */
[----:B------:R-:W2:Y:S02]  /*0850*/  LDG.E.CONSTANT R4, desc[UR12][R14.64] ;  /* 0x0000000c0e047981 */ /* 0x000ea4000c1e9900 */
[----:B------:R-:W-:-:S04]  /*0860*/  FMUL R9, R9, 0.5 ;  /* 0x3f00000009097820 */ /* 0x000fc80000400000 */
[----:B------:R-:W-:Y:S01]  /*0870*/  FADD R11, -R28, R9 ;  /* 0x000000091c0b7221 */ /* 0x000fe20000000100 */
[----:B------:R-:W-:-:S05]  /*0880*/  IMAD.WIDE.U32 R28, R27, 0x4, R18 ;  /* 0x000000041b1c7825 */ /* 0x000fca00078e0012 */
[----:B------:R0:W2:Y:S01]  /*0890*/  LDG.E.CONSTANT R13, desc[UR12][R28.64] ;  /* 0x0000000c1c0d7981 */ /* 0x0000a2000c1e9900 */
[----:B---3--:R-:W-:Y:S01]  /*08a0*/  FADD R6, R6, R7 ;  /* 0x0000000706067221 */ /* 0x008fe20000000000 */
[----:B------:R-:W-:-:S04]  /*08b0*/  FADD R7, R10, R11 ;  /* 0x0000000b0a077221 */ /* 0x000fc80000000000 */
[----:B------:R-:W-:Y:S01]  /*08c0*/  FADD R10, -R10, R7 ;  /* 0x000000070a0a7221 */ /* 0x000fe20000000100 */
[----:B------:R-:W-:-:S03]  /*08d0*/  FMUL R6, R6, 0.5 ;  /* 0x3f00000006067820 */ /* 0x000fc60000400000 */
[----:B------:R-:W-:Y:S01]  /*08e0*/  FADD R11, -R11, R10 ;  /* 0x0000000a0b0b7221 */ /* 0x000fe20000000100 */
[----:B------:R-:W-:-:S03]  /*08f0*/  IADD3 R27, PT, PT, R27, UR14, RZ ;  /* 0x0000000e1b1b7c10 */ /* 0x000fc6000fffe0ff */
[----:B------:R-:W-:-:S04]  /*0900*/  FADD R10, -R11, R6 ;  /* 0x000000060b0a7221 */ /* 0x000fc80000000100 */
[----:B------:R-:W-:Y:S01]  /*0910*/  FADD R11, R7, R10 ;  /* 0x0000000a070b7221 */ /* 0x000fe20000000000 */
[----:B0-----:R-:W-:-:S04]  /*0920*/  IMAD.WIDE.U32 R28, R27, 0x4, R18 ;  /* 0x000000041b1c7825 */ /* 0x001fc800078e0012 */
[----:B------:R-:W-:Y:S01]  /*0930*/  FADD R7, -R7, R11 ;  /* 0x0000000b07077221 */ /* 0x000fe20000000100 */
[----:B------:R-:W-:Y:S01]  /*0940*/  IMAD.WIDE.U32 R14, R27, 0x4, R16 ;  /* 0x000000041b0e7825 */ /* 0x000fe200078e0010 */
[----:B------:R0:W3:Y:S03]  /*0950*/  LDG.E.CONSTANT R28, desc[UR12][R28.64] ;  /* 0x0000000c1c1c7981 */ /* 0x0000e6000c1e9900 */
[----:B------:R-:W-:Y:S01]  /*0960*/  FADD R10, -R10, R7 ;  /* 0x000000070a0a7221 */ /* 0x000fe20000000100 */
[----:B----4-:R-:W-:Y:S02]  /*0970*/  FADD R7, R5, R12 ;  /* 0x0000000c05077221 */ /* 0x010fe40000000000 */
[----:B------:R-:W3:Y:S02]  /*0980*/  LDG.E.CONSTANT R5, desc[UR12][R14.64] ;  /* 0x0000000c0e057981 */ /* 0x000ee4000c1e9900 */
[----:B------:R-:W-:-:S04]  /*0990*/  FMUL R7, R7, 0.5 ;  /* 0x3f00000007077820 */ /* 0x000fc80000400000 */
[----:B------:R-:W-:Y:S01]  /*09a0*/  FADD R12, -R10, R7 ;  /* 0x000000070a0c7221 */ /* 0x000fe20000000100 */
[----:B------:R1:W-:Y:S01]  /*09b0*/  STL.64 [R1+0x30], R8 ;  /* 0x0000300801007387 */ /* 0x0003e20000100a00 */
[----:B0-----:R-:W-:Y:S02]  /*09c0*/  IADD3 R29, PT, PT, R27, UR14, RZ ;  /* 0x0000000e1b1d7c10 */ /* 0x001fe4000fffe0ff */
[----:B-1----:R-:W-:-:S04]  /*09d0*/  FADD R8, R11, R12 ;  /* 0x0000000c0b087221 */ /* 0x002fc80000000000 */
[----:B------:R-:W-:Y:S01]  /*09e0*/  FADD R27, -R11, R8 ;  /* 0x000000080b1b7221 */ /* 0x000fe20000000100 */
[----:B------:R-:W-:-:S04]  /*09f0*/  IMAD.WIDE.U32 R10, R29, 0x4, R16 ;  /* 0x000000041d0a7825 */ /* 0x000fc800078e0010 */
[----:B------:R-:W-:Y:S01]  /*0a00*/  FADD R27, -R12, R27 ;  /* 0x0000001b0c1b7221 */ /* 0x000fe20000000100 */
[----:B------:R0:W4:Y:S04]  /*0a10*/  LDG.E.CONSTANT R15, desc[UR12][R10.64] ;  /* 0x0000000c0a0f7981 */ /* 0x000128000c1e9900 */
[----:B------:R1:W-:Y:S01]  /*0a20*/  STL.64 [R1+0x38], R6 ;  /* 0x0000380601007387 */ /* 0x0003e20000100a00 */
[----:B0-----:R-:W-:-:S04]  /*0a30*/  IADD3 R11, PT, PT, R29, UR14, RZ ;  /* 0x0000000e1d0b7c10 */ /* 0x001fc8000fffe0ff */
[----:B-1----:R-:W-:Y:S01]  /*0a40*/  IADD3 R7, PT, PT, R11, UR14, RZ ;  /* 0x0000000e0b077c10 */ /* 0x002fe2000fffe0ff */
[----:B--2---:R-:W-:Y:S01]  /*0a50*/  FADD R4, R4, R13 ;  /* 0x0000000d04047221 */ /* 0x004fe20000000000 */
[----:B------:R-:W-:-:S04]  /*0a60*/  IMAD.WIDE.U32 R12, R29, 0x4, R18 ;  /* 0x000000041d0c7825 */ /* 0x000fc800078e0012 */
[----:B------:R-:W-:Y:S01]  /*0a70*/  FMUL R4, R4, 0.5 ;  /* 0x3f00000004047820 */ /* 0x000fe20000400000 */
[----:B------:R0:W4:Y:S03]  /*0a80*/  LDG.E.CONSTANT R14, desc[UR12][R12.64] ;  /* 0x0000000c0c0e7981 */ /* 0x000126000c1e9900 */
[----:B------:R-:W-:-:S04]  /*0a90*/  FADD R9, -R27, R4 ;  /* 0x000000041b097221 */ /* 0x000fc80000000100 */
[----:B------:R-:W-:-:S04]  /*0aa0*/  FADD R27, R8, R9 ;  /* 0x00000009081b7221 */ /* 0x000fc80000000000 */
[----:B------:R-:W-:-:S04]  /*0ab0*/  FADD R8, -R8, R27 ;  /* 0x0000001b08087221 */ /* 0x000fc80000000100 */
[----:B------:R-:W-:Y:S01]  /*0ac0*/  FADD R29, -R9, R8 ;  /* 0x00000008091d7221 */ /* 0x000fe20000000100 */
[----:B------:R-:W-:-:S04]  /*0ad0*/  IMAD.WIDE.U32 R8, R11, 0x4, R16 ;  /* 0x000000040b087825 */ /* 0x000fc800078e0010 */
[----:B------:R-:W-:Y:S02]  /*0ae0*/  IMAD.WIDE.U32 R10, R11, 0x4, R18 ;  /* 0x000000040b0a7825 */ /* 0x000fe400078e0012 */
[----:B------:R-:W2:Y:S02]  /*0af0*/  LDG.E.CONSTANT R9, desc[UR12][R8.64] ;  /* 0x0000000c08097981 */ /* 0x000ea4000c1e9900 */
[----:B0-----:R-:W-:Y:S02]  /*0b00*/  IMAD.WIDE.U32 R12, R7, 0x4, R16 ;  /* 0x00000004070c7825 */ /* 0x001fe400078e0010 */
[----:B------:R-:W2:Y:S02]  /*0b10*/  LDG.E.CONSTANT R10, desc[UR12][R10.64] ;  /* 0x0000000c0a0a7981 */ /* 0x000ea4000c1e9900 */
[----:B---3--:R-:W-:Y:S02]  /*0b20*/  FADD R5, R5, R28 ;  /* 0x0000001c05057221 */ /* 0x008fe40000000000 */
[----:B------:R0:W3:Y:S02]  /*0b30*/  LDG.E.CONSTANT R28, desc[UR12][R12.64] ;  /* 0x0000000c0c1c7981 */ /* 0x0000e4000c1e9900 */
[----:B0-----:R-:W-:-:S06]  /*0b40*/  IMAD.WIDE.U32 R12, R7, 0x4, R18 ;  /* 0x00000004070c7825 */ /* 0x001fcc00078e0012 */
[----:B------:R-:W3:Y:S01]  /*0b50*/  LDG.E.CONSTANT R13, desc[UR12][R12.64] ;  /* 0x0000000c0c0d7981 */ /* 0x000ee2000c1e9900 */
[----:B------:R-:W-:Y:S01]  /*0b60*/  FMUL R5, R5, 0.5 ;  /* 0x3f00000005057820 */ /* 0x000fe20000400000 */
[----:B------:R-:W-:-:S03]  /*0b70*/  IADD3 R11, PT, PT, R7, UR14, RZ ;  /* 0x0000000e070b7c10 */ /* 0x000fc6000fffe0ff */
[----:B------:R-:W-:Y:S02]  /*0b80*/  FADD R8, -R29, R5 ;  /* 0x000000051d087221 */ /* 0x000fe40000000100 */
[C---:B------:R-:W-:Y:S01]  /*0b90*/  IMAD.WIDE.U32 R6, R11.reuse, 0x4, R16 ;  /* 0x000000040b067825 */ /* 0x040fe200078e0010 */
[----:B------:R0:W-:Y:S04]  /*0ba0*/  STL.64 [R1+0x40], R4 ;  /* 0x0000400401007387 */ /* 0x0001e80000100a00 */
[----:B------:R1:W5:Y:S02]  /*0bb0*/  LDG.E.CONSTANT R29, desc[UR12][R6.64] ;  /* 0x0000000c061d7981 */ /* 0x000364000c1e9900 */
[----:B-1----:R-:W-:-:S06]  /*0bc0*/  IMAD.WIDE.U32 R6, R11, 0x4, R18 ;  /* 0x000000040b067825 */ /* 0x002fcc00078e0012 */
[----:B------:R3:W5:Y:S01]  /*0bd0*/  LDG.E.CONSTANT R7, desc[UR12][R6.64] ;  /* 0x0000000c06077981 */ /* 0x000762000c1e9900 */
[----:B----4-:R-:W-:Y:S01]  /*0be0*/  FADD R15, R15, R14 ;  /* 0x0000000e0f0f7221 */ /* 0x010fe20000000000 */
[----:B------:R-:W-:-:S04]  /*0bf0*/  FADD R14, R27, R8 ;  /* 0x000000081b0e7221 */ /* 0x000fc80000000000 */
[----:B------:R-:W-:-:S04]  /*0c00*/  FADD R27, -R27, R14 ;  /* 0x0000000e1b1b7221 */ /* 0x000fc80000000100 */
[----:B------:R-:W-:Y:S01]  /*0c10*/  FADD R27, -R8, R27 ;  /* 0x0000001b081b7221 */ /* 0x000fe20000000100 */
[----:B------:R-:W-:-:S04]  /*0c20*/  FMUL R8, R15, 0.5 ;  /* 0x3f0000000f087820 */ /* 0x000fc80000400000 */
[----:B0-----:R-:W-:-:S04]  /*0c30*/  FADD R5, -R27, R8 ;  /* 0x000000081b057221 */ /* 0x001fc80000000100 */
[----:B------:R-:W-:Y:S01]  /*0c40*/  FADD R12, R14, R5 ;  /* 0x000000050e0c7221 */ /* 0x000fe20000000000 */
[----:B------:R-:W-:-:S03]  /*0c50*/  IADD3 R27, PT, PT, R11, UR14, RZ ;  /* 0x0000000e0b1b7c10 */ /* 0x000fc6000fffe0ff */
[----:B------:R-:W-:Y:S01]  /*0c60*/  FADD R14, -R14, R12 ;  /* 0x0000000c0e0e7221 */ /* 0x000fe20000000100 */
[----:B--2---:R-:W-:-:S03]  /*0c70*/  FADD R9, R9, R10 ;  /* 0x0000000a09097221 */ /* 0x004fc60000000000 */
[----:B------:R-:W-:Y:S01]  /*0c80*/  FADD R14, -R5, R14 ;  /* 0x0000000e050e7221 */ /* 0x000fe20000000100 */
[----:B------:R-:W-:Y:S01]  /*0c90*/  FMUL R9, R9, 0.5 ;  /* 0x3f00000009097820 */ /* 0x000fe20000400000 */
[----:B------:R-:W-:-:S04]  /*0ca0*/  IMAD.WIDE.U32 R4, R27, 0x4, R16 ;  /* 0x000000041b047825 */ /* 0x000fc800078e0010 */
[----:B------:R-:W-:Y:S01]  /*0cb0*/  FADD R11, -R14, R9 ;  /* 0x000000090e0b7221 */ /* 0x000fe20000000100 */
[----:B------:R-:W-:Y:S01]  /*0cc0*/  IMAD.WIDE.U32 R14, R27, 0x4, R18 ;  /* 0x000000041b0e7825 */ /* 0x000fe200078e0012 */
[----:B------:R-:W2:Y:S03]  /*0cd0*/  LDG.E.CONSTANT R4, desc[UR12][R4.64] ;  /* 0x0000000c04047981 */ /* 0x000ea6000c1e9900 */
[----:B------:R-:W-:-:S04]  /*0ce0*/  FADD R10, R12, R11 ;  /* 0x0000000b0c0a7221 */ /* 0x000fc80000000000 */
[----:B------:R-:W-:Y:S01]  /*0cf0*/  FADD R12, -R12, R10 ;  /* 0x0000000a0c0c7221 */ /* 0x000fe20000000100 */
[----:B---3--:R-:W-:Y:S02]  /*0d00*/  FADD R6, R28, R13 ;  /* 0x0000000d1c067221 */ /* 0x008fe40000000000 */
[----:B------:R0:W2:Y:S01]  /*0d10*/  LDG.E.CONSTANT R13, desc[UR12][R14.64] ;  /* 0x0000000c0e0d7981 */ /* 0x0000a2000c1e9900 */
[----:B------:R-:W-:Y:S01]  /*0d20*/  FADD R11, -R11, R12 ;  /* 0x0000000c0b0b7221 */ /* 0x000fe20000000100 */
[----:B------:R-:W-:Y:S01]  /*0d30*/  FMUL R6, R6, 0.5 ;  /* 0x3f00000006067820 */ /* 0x000fe20000400000 */
[----:B------:R-:W-:-:S03]  /*0d40*/  IADD3 R27, PT, PT, R27, UR14, RZ ;  /* 0x0000000e1b1b7c10 */ /* 0x000fc6000fffe0ff */
[----:B------:R-:W-:Y:S02]  /*0d50*/  FADD R12, -R11, R6 ;  /* 0x000000060b0c7221 */ /* 0x000fe40000000100 */
[----:B0-----:R-:W-:-:S04]  /*0d60*/  IMAD.WIDE.U32 R14, R27, 0x4, R16 ;  /* 0x000000041b0e7825 */ /* 0x001fc800078e0010 */
[----:B------:R-:W-:-:S04]  /*0d70*/  FADD R11, R10, R12 ;  /* 0x0000000c0a0b7221 */ /* 0x000fc80000000000 */
[----:B------:R-:W-:Y:S01]  /*0d80*/  FADD R5, -R10, R11 ;  /* 0x0000000b0a057221 */ /* 0x000fe20000000100 */
[----:B------:R0:W3:Y:S03]  /*0d90*/  LDG.E.CONSTANT R28, desc[UR12][R14.64] ;  /* 0x0000000c0e1c7981 */ /* 0x0000e6000c1e9900 */
[----:B------:R-:W-:Y:S01]  /*0da0*/  FADD R10, -R12, R5 ;  /* 0x000000050c0a7221 */ /* 0x000fe20000000100 */
[----:B0-----:R-:W-:-:S05]  /*0db0*/  IMAD.WIDE.U32 R14, R27, 0x4, R18 ;  /* 0x000000041b0e7825 */ /* 0x001fca00078e0012 */
[----:B------:R-:W3:Y:S01]  /*0dc0*/  LDG.E.CONSTANT R5, desc[UR12][R14.64] ;  /* 0x0000000c0e057981 */ /* 0x000ee2000c1e9900 */
[----:B-----5:R-:W-:-:S04]  /*0dd0*/  FADD R7, R29, R7 ;  /* 0x000000071d077221 */ /* 0x020fc80000000000 */
[----:B------:R-:W-:Y:S01]  /*0de0*/  FMUL R7, R7, 0.5 ;  /* 0x3f00000007077820 */ /* 0x000fe20000400000 */
[----:B------:R0:W-:Y:S03]  /*0df0*/  STL.64 [R1+0x48], R8 ;  /* 0x0000480801007387 */ /* 0x0001e60000100a00 */
[----:B------:R-:W-:Y:S01]  /*0e00*/  FADD R12, -R10, R7 ;  /* 0x000000070a0c7221 */ /* 0x000fe20000000100 */
[----:B------:R-:W-:-:S03]  /*0e10*/  IADD3 R29, PT, PT, R27, UR14, RZ ;  /* 0x0000000e1b1d7c10 */ /* 0x000fc6000fffe0ff */
[----:B0-----:R-:W-:-:S04]  /*0e20*/  FADD R8, R11, R12 ;  /* 0x0000000c0b087221 */ /* 0x001fc80000000000 */
        /* <DEDUP_REMOVED lines=18> */
[C---:B0-----:R-:W-:Y:S02]  /*0f50*/  IMAD.WIDE.U32 R12, R7.reuse, 0x4, R16 ;  /* 0x00000004070c7825 */ /* 0x041fe400078e0010 */
        /* <DEDUP_REMOVED lines=27> */
[C---:B------:R-:W-:Y:S01]  /*1110*/  IMAD.WIDE.U32 R14, R27.reuse, 0x4, R18 ;  /* 0x000000041b0e7825 */ /* 0x040fe200078e0012 */
[----:B------:R-:W2:Y:S03]  /*1120*/  LDG.E.CONSTANT R4, desc[UR12][R4.64] ;  /* 0x0000000c04047981 */ /* 0x000ea6000c1e9900 */
[----:B------:R-:W-:Y:S01]  /*1130*/  FADD R10, R12, R11 ;  /* 0x0000000b0c0a7221 */ /* 0x000fe20000000000 */
[----:B---3--:R-:W-:Y:S02]  /*1140*/  FADD R6, R28, R13 ;  /* 0x0000000d1c067221 */ /* 0x008fe40000000000 */
[----:B------:R0:W2:Y:S01]  /*1150*/  LDG.E.CONSTANT R13, desc[UR12][R14.64] ;  /* 0x0000000c0e0d7981 */ /* 0x0000a2000c1e9900 */
[----:B------:R-:W-:Y:S01]  /*1160*/  FADD R12, -R12, R10 ;  /* 0x0000000a0c0c7221 */ /* 0x000fe20000000100 */
[----:B------:R-:W-:Y:S01]  /*1170*/  FMUL R6, R6, 0.5 ;  /* 0x3f00000006067820 */ /* 0x000fe20000400000 */
[----:B------:R-:W-:-:S02]  /*1180*/  IADD3 R27, PT, PT, R27, UR14, RZ ;  /* 0x0000000e1b1b7c10 */ /* 0x000fc4000fffe0ff */
[----:B------:R-:W-:-:S04]  /*1190*/  FADD R11, -R11, R12 ;  /* 0x0000000c0b0b7221 */ /* 0x000fc80000000100 */
[----:B------:R-:W-:Y:S01]  /*11a0*/  FADD R12, -R11, R6 ;  /* 0x000000060b0c7221 */ /* 0x000fe20000000100 */
[----:B0-----:R-:W-:-:S04]  /*11b0*/  IMAD.WIDE.U32 R14, R27, 0x4, R16 ;  /* 0x000000041b0e7825 */ /* 0x001fc800078e0010 */
[C---:B------:R-:W-:Y:S01]  /*11c0*/  FADD R11, R10.reuse, R12 ;  /* 0x0000000c0a0b7221 */ /* 0x040fe20000000000 */
[----:B------:R0:W3:Y:S03]  /*11d0*/  LDG.E.CONSTANT R28, desc[UR12][R14.64] ;  /* 0x0000000c0e1c7981 */ /* 0x0000e6000c1e9900 */
[----:B------:R-:W-:-:S04]  /*11e0*/  FADD R5, -R10, R11 ;  /* 0x0000000b0a057221 */ /* 0x000fc80000000100 */
        /* <DEDUP_REMOVED lines=33> */
[----:B------:R-:W-:Y:S01]  /*1400*/  IADD3 R11, PT, PT, R7, UR14, RZ ;  /* 0x0000000e070b7c10 */ /* 0x000fe2000fffe0ff */
[----:B------:R-:W-:-:S04]  /*1410*/  FMUL R5, R5, 0.5 ;  /* 0x3f00000005057820 */ /* 0x000fc80000400000 */
[----:B------:R-:W-:-:S04]  /*1420*/  IMAD.WIDE.U32 R6, R11, 0x4, R16 ;  /* 0x000000040b067825 */ /* 0x000fc800078e0010 */
[----:B------:R-:W-:Y:S02]  /*1430*/  FADD R8, -R29, R5 ;  /* 0x000000051d087221 */ /* 0x000fe40000000100 */
[----:B------:R0:W5:Y:S02]  /*1440*/  LDG.E.CONSTANT R29, desc[UR12][R6.64] ;  /* 0x0000000c061d7981 */ /* 0x000164000c1e9900 */
[----:B0-----:R-:W-:-:S06]  /*1450*/  IMAD.WIDE.U32 R6, R11, 0x4, R18 ;  /* 0x000000040b067825 */ /* 0x001fcc00078e0012 */
[----:B------:R3:W5:Y:S04]  /*1460*/  LDG.E.CONSTANT R7, desc[UR12][R6.64] ;  /* 0x0000000c06077981 */ /* 0x000768000c1e9900 */
[----:B------:R0:W-:Y:S01]  /*1470*/  STL.64 [R1+0x70], R4 ;  /* 0x0000700401007387 */ /* 0x0001e20000100a00 */
        /* <DEDUP_REMOVED lines=16> */
[----:B---3--:R-:W-:Y:S02]  /*1580*/  FADD R6, R28, R13 ;  /* 0x0000000d1c067221 */ /* 0x008fe40000000000 */
[----:B------:R0:W2:Y:S01]  /*1590*/  LDG.E.CONSTANT R13, desc[UR12][R14.64] ;  /* 0x0000000c0e0d7981 */ /* 0x0000a2000c1e9900 */
        /* <DEDUP_REMOVED lines=9> */
[----:B-----5:R-:W-:Y:S01]  /*1630*/  FADD R7, R29, R7 ;  /* 0x000000071d077221 */ /* 0x020fe20000000000 */
[----:B------:R-:W-:-:S04]  /*1640*/  IMAD.WIDE.U32 R28, R27, 0x4, R18 ;  /* 0x000000041b1c7825 */ /* 0x000fc800078e0012 */
[----:B------:R-:W-:Y:S02]  /*1650*/  FADD R10, -R12, R5 ;  /* 0x000000050c0a7221 */ /* 0x000fe40000000100 */
[----:B------:R-:W3:Y:S04]  /*1660*/  LDG.E.CONSTANT R5, desc[UR12][R14.64] ;  /* 0x0000000c0e057981 */ /* 0x000ee8000c1e9900 */
[----:B------:R0:W3:Y:S01]  /*1670*/  LDG.E.CONSTANT R28, desc[UR12][R28.64] ;  /* 0x0000000c1c1c7981 */ /* 0x0000e2000c1e9900 */
[----:B------:R-:W-:-:S04]  /*1680*/  FMUL R7, R7, 0.5 ;  /* 0x3f00000007077820 */ /* 0x000fc80000400000 */
[----:B------:R-:W-:Y:S01]  /*1690*/  FADD R12, -R10, R7 ;  /* 0x000000070a0c7221 */ /* 0x000fe20000000100 */
[----:B------:R1:W-:Y:S01]  /*16a0*/  STL.64 [R1+0x78], R8 ;  /* 0x0000780801007387 */ /* 0x0003e20000100a00 */
[----:B0-----:R-:W-:Y:S02]  /*16b0*/  IADD3 R29, PT, PT, R27, UR14, RZ ;  /* 0x0000000e1b1d7c10 */ /* 0x001fe4000fffe0ff */
[----:B-1----:R-:W-:-:S04]  /*16c0*/  FADD R8, R11, R12 ;  /* 0x0000000c0b087221 */ /* 0x002fc80000000000 */
[----:B------:R-:W-:-:S04]  /*16d0*/  FADD R27, -R11, R8 ;  /* 0x000000080b1b7221 */ /* 0x000fc80000000100 */
[----:B------:R-:W-:Y:S01]  /*16e0*/  FADD R27, -R12, R27 ;  /* 0x0000001b0c1b7221 */ /* 0x000fe20000000100 */
[C---:B------:R-:W-:Y:S01]  /*16f0*/  IMAD.WIDE.U32 R10, R29.reuse, 0x4, R16 ;  /* 0x000000041d0a7825 */ /* 0x040fe200078e0010 */
[----:B------:R0:W-:Y:S04]  /*1700*/  STL.64 [R1+0x80], R6 ;  /* 0x0000800601007387 */ /* 0x0001e80000100a00 */
[----:B------:R1:W4:Y:S02]  /*1710*/  LDG.E.CONSTANT R14, desc[UR12][R10.64] ;  /* 0x0000000c0a0e7981 */ /* 0x000324000c1e9900 */
[----:B-1----:R-:W-:Y:S01]  /*1720*/  IADD3 R11, PT, PT, R29, UR14, RZ ;  /* 0x0000000e1d0b7c10 */ /* 0x002fe2000fffe0ff */
[----:B--2---:R-:W-:-:S04]  /*1730*/  FADD R4, R4, R13 ;  /* 0x0000000d04047221 */ /* 0x004fc80000000000 */
[----:B------:R-:W-:Y:S01]  /*1740*/  FMUL R4, R4, 0.5 ;  /* 0x3f00000004047820 */ /* 0x000fe20000400000 */
[----:B------:R-:W-:-:S04]  /*1750*/  IMAD.WIDE.U32 R12, R29, 0x4, R18 ;  /* 0x000000041d0c7825 */ /* 0x000fc800078e0012 */
[----:B------:R-:W-:Y:S01]  /*1760*/  FADD R9, -R27, R4 ;  /* 0x000000041b097221 */ /* 0x000fe20000000100 */
[----:B------:R1:W4:Y:S03]  /*1770*/  LDG.E.CONSTANT R15, desc[UR12][R12.64] ;  /* 0x0000000c0c0f7981 */ /* 0x000326000c1e9900 */
[----:B------:R-:W-:-:S04]  /*1780*/  FADD R27, R8, R9 ;  /* 0x00000009081b7221 */ /* 0x000fc80000000000 */
[----:B------:R-:W-:Y:S01]  /*1790*/  FADD R8, -R8, R27 ;  /* 0x0000001b08087221 */ /* 0x000fe20000000100 */
[----:B------:R-:W-:-:S03]  /*17a0*/  IADD3 R29, PT, PT, R11, UR14, RZ ;  /* 0x0000000e0b1d7c10 */ /* 0x000fc6000fffe0ff */
[----:B0-----:R-:W-:Y:S01]  /*17b0*/  FADD R6, -R9, R8 ;  /* 0x0000000809067221 */ /* 0x001fe20000000100 */
[----:B------:R-:W-:-:S04]  /*17c0*/  IMAD.WIDE.U32 R8, R11, 0x4, R16 ;  /* 0x000000040b087825 */ /* 0x000fc800078e0010 */
[----:B------:R-:W-:Y:S02]  /*17d0*/  IMAD.WIDE.U32 R10, R11, 0x4, R18 ;  /* 0x000000040b0a7825 */ /* 0x000fe400078e0012 */
[----:B------:R-:W2:Y:S02]  /*17e0*/  LDG.E.CONSTANT R8, desc[UR12][R8.64] ;  /* 0x0000000c08087981 */ /* 0x000ea4000c1e9900 */
[----:B-1----:R-:W-:-:S06]  /*17f0*/  IMAD.WIDE.U32 R12, R29, 0x4, R16 ;  /* 0x000000041d0c7825 */ /* 0x002fcc00078e0010 */
[----:B------:R-:W5:Y:S04]  /*1800*/  LDG.E.CONSTANT R12, desc[UR12][R12.64] ;  /* 0x0000000c0c0c7981 */ /* 0x000f68000c1e9900 */
[----:B------:R0:W2:Y:S02]  /*1810*/  LDG.E.CONSTANT R9, desc[UR12][R10.64] ;  /* 0x0000000c0a097981 */ /* 0x0000a4000c1e9900 */
[----:B0-----:R-:W-:-:S06]  /*1820*/  IMAD.WIDE.U32 R10, R29, 0x4, R18 ;  /* 0x000000041d0a7825 */ /* 0x001fcc00078e0012 */
[----:B------:R-:W5:Y:S01]  /*1830*/  LDG.E.CONSTANT R11, desc[UR12][R10.64] ;  /* 0x0000000c0a0b7981 */ /* 0x000f62000c1e9900 */
[----:B------:R-:W-:Y:S01]  /*1840*/  IADD3 R7, PT, PT, R29, UR14, RZ ;  /* 0x0000000e1d077c10 */ /* 0x000fe2000fffe0ff */
[----:B---3--:R-:W-:-:S04]  /*1850*/  FADD R5, R5, R28 ;  /* 0x0000001c05057221 */ /* 0x008fc80000000000 */
[----:B------:R-:W-:-:S05]  /*1860*/  IMAD.WIDE.U32 R28, R7, 0x4, R16 ;  /* 0x00000004071c7825 */ /* 0x000fca00078e0010 */
[----:B------:R0:W3:Y:S02]  /*1870*/  LDG.E.CONSTANT R10, desc[UR12][R28.64] ;  /* 0x0000000c1c0a7981 */ /* 0x0000e4000c1e9900 */
[----:B0-----:R-:W-:-:S06]  /*1880*/  IMAD.WIDE.U32 R28, R7, 0x4, R18 ;  /* 0x00000004071c7825 */ /* 0x001fcc00078e0012 */
[----:B------:R5:W3:Y:S01]  /*1890*/  LDG.E.CONSTANT R29, desc[UR12][R28.64] ;  /* 0x0000000c1c1d7981 */ /* 0x000ae2000c1e9900 */
[----:B------:R-:W-:-:S04]  /*18a0*/  FMUL R5, R5, 0.5 ;  /* 0x3f00000005057820 */ /* 0x000fc80000400000 */
[----:B------:R-:W-:-:S04]  /*18b0*/  FADD R6, -R6, R5 ;  /* 0x0000000506067221 */ /* 0x000fc80000000100 */
[----:B------:R-:W-:-:S04]  /*18c0*/  FADD R13, R27, R6 ;  /* 0x000000061b0d7221 */ /* 0x000fc80000000000 */
[----:B------:R-:W-:-:S04]  /*18d0*/  FADD R27, -R27, R13 ;  /* 0x0000000d1b1b7221 */ /* 0x000fc80000000100 */
[----:B------:R-:W-:Y:S01]  /*18e0*/  FADD R27, -R6, R27 ;  /* 0x0000001b061b7221 */ /* 0x000fe20000000100 */
[----:B------:R0:W-:Y:S01]  /*18f0*/  STL.64 [R1+0x88], R4 ;  /* 0x0000880401007387 */ /* 0x0001e20000100a00 */
[----:B----4-:R-:W-:-:S04]  /*1900*/  FADD R14, R14, R15 ;  /* 0x0000000f0e0e7221 */ /* 0x010fc80000000000 */
[----:B------:R-:W-:-:S04]  /*1910*/  FMUL R6, R14, 0.5 ;  /* 0x3f0000000e067820 */ /* 0x000fc80000400000 */
[----:B0-----:R-:W-:Y:S01]  /*1920*/  FADD R4, -R27, R6 ;  /* 0x000000061b047221 */ /* 0x001fe20000000100 */
[----:B------:R-:W-:-:S03]  /*1930*/  IADD3 R15, PT, PT, R7, UR14, RZ ;  /* 0x0000000e070f7c10 */ /* 0x000fc6000fffe0ff */
[----:B------:R-:W-:-:S04]  /*1940*/  FADD R14, R13, R4 ;  /* 0x000000040d0e7221 */ /* 0x000fc80000000000 */
[----:B------:R-:W-:Y:S01]  /*1950*/  FADD R13, -R13, R14 ;  /* 0x0000000e0d0d7221 */ /* 0x000fe20000000100 */
[----:B--2---:R-:W-:-:S03]  /*1960*/  FADD R7, R8, R9 ;  /* 0x0000000908077221 */ /* 0x004fc60000000000 */
[----:B------:R-:W-:Y:S01]  /*1970*/  FADD R8, -R4, R13 ;  /* 0x0000000d04087221 */ /* 0x000fe20000000100 */
[----:B------:R-:W-:-:S04]  /*1980*/  IMAD.WIDE.U32 R4, R15, 0x4, R16 ;  /* 0x000000040f047825 */ /* 0x000fc800078e0010 */
[----:B------:R-:W-:Y:S01]  /*1990*/  FMUL R7, R7, 0.5 ;  /* 0x3f00000007077820 */ /* 0x000fe20000400000 */
[----:B------:R0:W2:Y:S03]  /*19a0*/  LDG.E.CONSTANT R27, desc[UR12][R4.64] ;  /* 0x0000000c041b7981 */ /* 0x0000a6000c1e9900 */
[----:B------:R-:W-:Y:S01]  /*19b0*/  FADD R8, -R8, R7 ;  /* 0x0000000708087221 */ /* 0x000fe20000000100 */
[----:B-----5:R-:W-:Y:S01]  /*19c0*/  FADD R28, R12, R11 ;  /* 0x0000000b0c1c7221 */ /* 0x020fe20000000000 */
[----:B------:R-:W-:-:S04]  /*19d0*/  IMAD.WIDE.U32 R12, R15, 0x4, R18 ;  /* 0x000000040f0c7825 */ /* 0x000fc800078e0012 */
[C---:B------:R-:W-:Y:S02]  /*19e0*/  FADD R9, R14.reuse, R8 ;  /* 0x000000080e097221 */ /* 0x040fe40000000000 */
[----:B------:R1:W2:Y:S02]  /*19f0*/  LDG.E.CONSTANT R12, desc[UR12][R12.64] ;  /* 0x0000000c0c0c7981 */ /* 0x0002a4000c1e9900 */
[----:B------:R-:W-:-:S04]  /*1a00*/  FADD R11, -R14, R9 ;  /* 0x000000090e0b7221 */ /* 0x000fc80000000100 */
[----:B------:R-:W-:Y:S01]  /*1a10*/  FADD R11, -R8, R11 ;  /* 0x0000000b080b7221 */ /* 0x000fe20000000100 */
[----:B------:R-:W-:-:S04]  /*1a20*/  FMUL R8, R28, 0.5 ;  /* 0x3f0000001c087820 */ /* 0x000fc80000400000 */
[----:B------:R-:W-:-:S04]  /*1a30*/  FADD R28, -R11, R8 ;  /* 0x000000080b1c7221 */ /* 0x000fc80000000100 */
[----:B------:R-:W-:Y:S01]  /*1a40*/  FADD R14, R9, R28 ;  /* 0x0000001c090e7221 */ /* 0x000fe20000000000 */
[----:B------:R-:W-:-:S03]  /*1a50*/  IADD3 R15, PT, PT, R15, UR14, RZ ;  /* 0x0000000e0f0f7c10 */ /* 0x000fc6000fffe0ff */
[----:B------:R-:W-:Y:S02]  /*1a60*/  FADD R9, -R9, R14 ;  /* 0x0000000e09097221 */ /* 0x000fe40000000100 */
[----:B0-----:R-:W-:-:S04]  /*1a70*/  IMAD.WIDE.U32 R4, R15, 0x4, R16 ;  /* 0x000000040f047825 */ /* 0x001fc800078e0010 */
[----:B------:R-:W-:Y:S01]  /*1a80*/  FADD R28, -R28, R9 ;  /* 0x000000091c1c7221 */ /* 0x000fe20000000100 */
[----:B---3--:R-:W-:Y:S01]  /*1a90*/  FADD R9, R10, R29 ;  /* 0x0000001d0a097221 */ /* 0x008fe20000000000 */
[----:B------:R-:W-:Y:S01]  /*1aa0*/  IMAD.WIDE.U32 R10, R15, 0x4, R18 ;  /* 0x000000040f0a7825 */ /* 0x000fe200078e0012 */
[----:B------:R-:W3:Y:S05]  /*1ab0*/  LDG.E.CONSTANT R4, desc[UR12][R4.64] ;  /* 0x0000000c04047981 */ /* 0x000eea000c1e9900 */
[----:B------:R0:W3:Y:S01]  /*1ac0*/  LDG.E.CONSTANT R11, desc[UR12][R10.64] ;  /* 0x0000000c0a0b7981 */ /* 0x0000e2000c1e9900 */
[----:B------:R-:W-:-:S04]  /*1ad0*/  FMUL R9, R9, 0.5 ;  /* 0x3f00000009097820 */ /* 0x000fc80000400000 */
[----:B------:R-:W-:-:S04]  /*1ae0*/  FADD R29, -R28, R9 ;  /* 0x000000091c1d7221 */ /* 0x000fc80000000100 */
[----:B-1----:R-:W-:-:S04]  /*1af0*/  FADD R13, R14, R29 ;  /* 0x0000001d0e0d7221 */ /* 0x002fc80000000000 */
[----:B------:R-:W-:-:S04]  /*1b00*/  FADD R14, -R14, R13 ;  /* 0x0000000d0e0e7221 */ /* 0x000fc80000000100 */
[----:B------:R-:W-:Y:S01]  /*1b10*/  FADD R29, -R29, R14 ;  /* 0x0000000e1d1d7221 */ /* 0x000fe20000000100 */
[----:B------:R-:W-:Y:S01]  /*1b20*/  IADD3 R15, PT, PT, R15, UR14, RZ ;  /* 0x0000000e0f0f7c10 */ /* 0x000fe2000fffe0ff */
[----:B------:R1:W-:Y:S01]  /*1b30*/  STL.64 [R1+0x90], R6 ;  /* 0x0000900601007387 */ /* 0x0003e20000100a00 */
[----:B--2---:R-:W-:-:S04]  /*1b40*/  FADD R12, R27, R12 ;  /* 0x0000000c1b0c7221 */ /* 0x004fc80000000000 */
[----:B------:R-:W-:-:S04]  /*1b50*/  FMUL R12, R12, 0.5 ;  /* 0x3f0000000c0c7820 */ /* 0x000fc80000400000 */
[----:B------:R-:W-:-:S04]  /*1b60*/  FADD R14, -R29, R12 ;  /* 0x0000000c1d0e7221 */ /* 0x000fc80000000100 */
[----:B0-----:R-:W-:Y:S01]  /*1b70*/  FADD R10, R13, R14 ;  /* 0x0000000e0d0a7221 */ /* 0x001fe20000000000 */
[----:B------:R-:W-:-:S03]  /*1b80*/  FADD R24, -R24, R12 ;  /* 0x0000000c18187221 */ /* 0x000fc60000000100 */
[----:B------:R-:W-:Y:S01]  /*1b90*/  FADD R13, -R13, R10 ;  /* 0x0000000a0d0d7221 */ /* 0x000fe20000000100 */
[----:B------:R-:W-:-:S03]  /*1ba0*/  FADD R27, R26, R24 ;  /* 0x000000181a1b7221 */ /* 0x000fc60000000000 */
[----:B------:R-:W-:Y:S01]  /*1bb0*/  FADD R13, -R14, R13 ;  /* 0x0000000d0e0d7221 */ /* 0x000fe20000000100 */
[----:B------:R-:W-:-:S03]  /*1bc0*/  FADD R5, -R26, R27 ;  /* 0x0000001b1a057221 */ /* 0x000fc60000000100 */
[----:B------:R-:W-:Y:S01]  /*1bd0*/  FFMA R13, R0, -0.5, -R13 ;  /* 0xbf000000000d7823 */ /* 0x000fe2000000080d */
[----:B------:R-:W-:-:S03]  /*1be0*/  FADD R5, -R24, R5 ;  /* 0x0000000518057221 */ /* 0x000fc60000000100 */
[----:B------:R-:W-:Y:S01]  /*1bf0*/  FADD R29, R10, R13 ;  /* 0x0000000d0a1d7221 */ /* 0x000fe20000000000 */
[----:B------:R-:W-:Y:S01]  /*1c00*/  FFMA R14, R0, -0.5, -R5 ;  /* 0xbf000000000e7823 */ /* 0x000fe20000000805 */
[----:B---3--:R-:W-:Y:S02]  /*1c10*/  FADD R0, R4, R11 ;  /* 0x0000000b04007221 */ /* 0x008fe40000000000 */
[----:B------:R-:W-:Y:S01]  /*1c20*/  FADD R24, -R10, R29 ;  /* 0x0000001d0a187221 */ /* 0x000fe20000000100 */
[----:B------:R-:W-:-:S04]  /*1c30*/  IMAD.WIDE.U32 R4, R15, 0x4, R16 ;  /* 0x000000040f047825 */ /* 0x000fc800078e0010 */
[----:B------:R-:W-:Y:S01]  /*1c40*/  FADD R28, -R13, R24 ;  /* 0x000000180d1c7221 */ /* 0x000fe20000000100 */
[----:B------:R-:W-:-:S04]  /*1c50*/  IMAD.WIDE.U32 R10, R15, 0x4, R18 ;  /* 0x000000040f0a7825 */ /* 0x000fc800078e0012 */
[C---:B------:R-:W-:Y:S01]  /*1c60*/  FADD R24, R27.reuse, R14 ;  /* 0x0000000e1b187221 */ /* 0x040fe20000000000 */
[----:B------:R-:W-:Y:S01]  /*1c70*/  FMUL R13, R0, 0.5 ;  /* 0x3f000000000d7820 */ /* 0x000fe20000400000 */
[----:B------:R0:W2:Y:S02]  /*1c80*/  LDG.E.CONSTANT R4, desc[UR12][R4.64] ;  /* 0x0000000c04047981 */ /* 0x0000a4000c1e9900 */
[----:B------:R-:W-:Y:S01]  /*1c90*/  FADD R27, -R27, R24 ;  /* 0x000000181b1b7221 */ /* 0x000fe20000000100 */
[----:B------:R-:W-:Y:S01]  /*1ca0*/  FADD R28, -R28, R13 ;  /* 0x0000000d1c1c7221 */ /* 0x000fe20000000100 */
[----:B------:R3:W2:Y:S02]  /*1cb0*/  LDG.E.CONSTANT R11, desc[UR12][R10.64] ;  /* 0x0000000c0a0b7981 */ /* 0x0006a4000c1e9900 */
[----:B------:R-:W-:Y:S01]  /*1cc0*/  FADD R26, -R14, R27 ;  /* 0x0000001b0e1a7221 */ /* 0x000fe20000000100 */
[----:B------:R-:W-:-:S03]  /*1cd0*/  FADD R14, R29, R28 ;  /* 0x0000001c1d0e7221 */ /* 0x000fc60000000000 */
[----:B------:R-:W-:Y:S01]  /*1ce0*/  FADD R26, -R26, R13 ;  /* 0x0000000d1a1a7221 */ /* 0x000fe20000000100 */
[----:B------:R-:W-:-:S03]  /*1cf0*/  FADD R0, -R29, R14 ;  /* 0x0000000e1d007221 */ /* 0x000fc60000000100 */
[----:B------:R-:W-:Y:S01]  /*1d00*/  FADD R27, R24, R26 ;  /* 0x0000001a181b7221 */ /* 0x000fe20000000000 */
[----:B0-----:R-:W-:-:S03]  /*1d10*/  FADD R5, -R28, R0 ;  /* 0x000000001c057221 */ /* 0x001fc60000000100 */
[----:B------:R-:W-:Y:S01]  /*1d20*/  FADD R0, -R24, R27 ;  /* 0x0000001b18007221 */ /* 0x000fe20000000100 */
[----:B---3--:R-:W-:-:S03]  /*1d30*/  FFMA R10, R22, -0.5, -R5 ;  /* 0xbf000000160a7823 */ /* 0x008fc60000000805 */
[----:B------:R-:W-:Y:S01]  /*1d40*/  FADD R26, -R26, R0 ;  /* 0x000000001a1a7221 */ /* 0x000fe20000000100 */
[----:B------:R-:W-:Y:S01]  /*1d50*/  FADD R0, R14, R10 ;  /* 0x0000000a0e007221 */ /* 0x000fe20000000000 */
[----:B------:R-:W-:-:S03]  /*1d60*/  IADD3 R5, PT, PT, R15, UR14, RZ ;  /* 0x0000000e0f057c10 */ /* 0x000fc6000fffe0ff */
[----:B------:R-:W-:Y:S01]  /*1d70*/  FADD R15, -R14, R0 ;  /* 0x000000000e0f7221 */ /* 0x000fe20000000100 */
[----:B------:R-:W-:Y:S01]  /*1d80*/  FFMA R22, R22, -0.5, -R26 ;  /* 0xbf00000016167823 */ /* 0x000fe2000000081a */
[----:B-1----:R-:W-:-:S04]  /*1d90*/  IMAD.WIDE.U32 R6, R5, 0x4, R16 ;  /* 0x0000000405067825 */ /* 0x002fc800078e0010 */
[----:B------:R-:W-:Y:S01]  /*1da0*/  FADD R26, -R10, R15 ;  /* 0x0000000f0a1a7221 */ /* 0x000fe20000000100 */
[----:B------:R-:W-:Y:S01]  /*1db0*/  IMAD.WIDE.U32 R14, R5, 0x4, R18 ;  /* 0x00000004050e7825 */ /* 0x000fe200078e0012 */
[----:B------:R0:W3:Y:S05]  /*1dc0*/  LDG.E.CONSTANT R7, desc[UR12][R6.64] ;  /* 0x0000000c06077981 */ /* 0x0000ea000c1e9900 */
[----:B------:R-:W3:Y:S01]  /*1dd0*/  LDG.E.CONSTANT R14, desc[UR12][R14.64] ;  /* 0x0000000c0e0e7981 */ /* 0x000ee2000c1e9900 */
[----:B------:R-:W-:-:S04]  /*1de0*/  FADD R28, R27, R22 ;  /* 0x000000161b1c7221 */ /* 0x000fc80000000000 */
[----:B------:R-:W-:Y:S01]  /*1df0*/  FADD R27, -R27, R28 ;  /* 0x0000001c1b1b7221 */ /* 0x000fe20000000100 */
[----:B------:R-:W-:Y:S01]  /*1e00*/  FMUL R29, R29, 0.029411764815449714661 ;  /* 0x3cf0f0f11d1d7820 */ /* 0x000fe20000400000 */
[----:B------:R1:W-:Y:S03]  /*1e10*/  STL.64 [R1+0x28], R2 ;  /* 0x0000280201007387 */ /* 0x0003e60000100a00 */
[----:B------:R-:W-:Y:S01]  /*1e20*/  FFMA R24, R24, 0.20000000298023223877, -R29 ;  /* 0x3e4ccccd18187823 */ /* 0x000fe2000000081d */
[----:B-1----:R-:W-:Y:S01]  /*1e30*/  FMUL R3, R0, 0.029411764815449714661 ;  /* 0x3cf0f0f100037820 */ /* 0x002fe20000400000 */
[----:B------:R1:W-:Y:S01]  /*1e40*/  STL.64 [R1+0x98], R8 ;  /* 0x0000980801007387 */ /* 0x0003e20000100a00 */
[----:B------:R-:W-:-:S03]  /*1e50*/  UIADD3 UR4, UPT, UPT, UR6, 0x26, URZ ;  /* 0x0000002606047890 */ /* 0x000fc6000fffe0ff */
[----:B------:R4:W-:Y:S01]  /*1e60*/  STL [R1+0xa0], R24 ;  /* 0x0000a01801007387 */ /* 0x0009e20000100800 */
[----:B------:R-:W-:-:S03]  /*1e70*/  UISETP.GE.U32.AND UP0, UPT, UR4, UR15, UPT ;  /* 0x0000000f0400728c */ /* 0x000fc6000bf06070 */
[----:B------:R-:W-:Y:S04]  /*1e80*/  STL [R1], R12 ;  /* 0x0000000c01007387 */ /* 0x000fe80000100800 */
[----:B------:R5:W-:Y:S01]  /*1e90*/  STL.64 [R1+0x18], R12 ;  /* 0x0000180c01007387 */ /* 0x000be20000100a00 */
[----:B------:R-:W-:-:S03]  /*1ea0*/  PLOP3.LUT P0, PT, PT, PT, UP0, 0x80, 0x8 ;  /* 0x000000000008781c */ /* 0x000fc60003f0f008 */
[----:B------:R0:W-:Y:S04]  /*1eb0*/  STL [R1+0x4], R13 ;  /* 0x0000040d01007387 */ /* 0x0001e80000100800 */
[----:B------:R0:W-:Y:S01]  /*1ec0*/  STL [R1+0x10], R2 ;  /* 0x0000100201007387 */ /* 0x0001e20000100800 */
[----:B--2---:R-:W-:Y:S01]  /*1ed0*/  FADD R4, R4, R11 ;  /* 0x0000000b04047221 */ /* 0x004fe20000000000 */
[----:B------:R-:W-:-:S03]  /*1ee0*/  FADD R11, -R22, R27 ;  /* 0x0000001b160b7221 */ /* 0x000fc60000000100 */
[----:B------:R-:W-:-:S04]  /*1ef0*/  FMUL R10, R4, 0.5 ;  /* 0x3f000000040a7820 */ /* 0x000fc80000400000 */
[--C-:B------:R-:W-:Y:S01]  /*1f00*/  FADD R26, -R26, R10.reuse ;  /* 0x0000000a1a1a7221 */ /* 0x100fe20000000100 */
[----:B------:R-:W-:-:S03]  /*1f10*/  FADD R22, -R11, R10 ;  /* 0x0000000a0b167221 */ /* 0x000fc60000000100 */
[----:B------:R-:W-:Y:S01]  /*1f20*/  FADD R27, R0, R26 ;  /* 0x0000001a001b7221 */ /* 0x000fe20000000000 */
[----:B0-----:R-:W-:-:S03]  /*1f30*/  FADD R6, R28, R22 ;  /* 0x000000161c067221 */ /* 0x001fc60000000000 */
[----:B------:R-:W-:Y:S01]  /*1f40*/  FADD R4, -R0, R27 ;  /* 0x0000001b00047221 */ /* 0x000fe20000000100 */
[----:B------:R-:W-:-:S03]  /*1f50*/  FADD R11, -R28, R6 ;  /* 0x000000061c0b7221 */ /* 0x000fc60000000100 */
[----:B------:R-:W-:Y:S01]  /*1f60*/  FADD R4, -R26, R4 ;  /* 0x000000041a047221 */ /* 0x000fe20000000100 */
[----:B------:R-:W-:-:S03]  /*1f70*/  FADD R22, -R22, R11 ;  /* 0x0000000b16167221 */ /* 0x000fc60000000100 */
[C---:B------:R-:W-:Y:S01]  /*1f80*/  FFMA R11, R23.reuse, -0.5, -R4 ;  /* 0xbf000000170b7823 */ /* 0x040fe20000000804 */
[----:B------:R-:W-:-:S03]  /*1f90*/  FFMA R23, R23, -0.5, -R22 ;  /* 0xbf00000017177823 */ /* 0x000fc60000000816 */
[----:B------:R-:W-:Y:S01]  /*1fa0*/  FADD R4, R27, R11 ;  /* 0x0000000b1b047221 */ /* 0x000fe20000000000 */
[----:B------:R-:W-:-:S03]  /*1fb0*/  FADD R22, RZ, R24 ;  /* 0x00000018ff167221 */ /* 0x000fc60000000000 */
[----:B------:R-:W-:Y:S01]  /*1fc0*/  FADD R26, -R27, R4 ;  /* 0x000000041b1a7221 */ /* 0x000fe20000000100 */
[C---:B------:R-:W-:Y:S01]  /*1fd0*/  FADD R27, R6.reuse, R23 ;  /* 0x00000017061b7221 */ /* 0x040fe20000000000 */
[----:B---3--:R-:W-:Y:S02]  /*1fe0*/  FADD R7, R7, R14 ;  /* 0x0000000e07077221 */ /* 0x008fe40000000000 */
[----:B------:R-:W-:Y:S01]  /*1ff0*/  FADD R26, -R11, R26 ;  /* 0x0000001a0b1a7221 */ /* 0x000fe20000000100 */
[----:B------:R-:W-:Y:S01]  /*2000*/  FADD R14, -R6, R27 ;  /* 0x0000001b060e7221 */ /* 0x000fe20000000100 */
[----:B------:R-:W-:Y:S01]  /*2010*/  FFMA R0, R28, 0.20000000298023223877, -R3 ;  /* 0x3e4ccccd1c007823 */ /* 0x000fe20000000803 */
[----:B------:R-:W-:Y:S01]  /*2020*/  FADD R29, -R24, R22 ;  /* 0x00000016181d7221 */ /* 0x000fe20000000100 */
[----:B------:R-:W-:Y:S01]  /*2030*/  FMUL R11, R7, 0.5 ;  /* 0x3f000000070b7820 */ /* 0x000fe20000400000 */
[----:B------:R-:W-:Y:S02]  /*2040*/  FADD R14, -R23, R14 ;  /* 0x0000000e170e7221 */ /* 0x000fe40000000100 */
[----:B------:R-:W-:Y:S01]  /*2050*/  FADD R29, -R29, R0 ;  /* 0x000000001d1d7221 */ /* 0x000fe20000000100 */
[--C-:B------:R-:W-:Y:S01]  /*2060*/  FADD R15, -R26, R11.reuse ;  /* 0x0000000b1a0f7221 */ /* 0x100fe20000000100 */
[----:B------:R-:W-:-:S02]  /*2070*/  FADD R14, -R14, R11 ;  /* 0x0000000b0e0e7221 */ /* 0x000fc40000000100 */
[----:B------:R-:W-:Y:S01]  /*2080*/  FADD R3, R22, R29 ;  /* 0x0000001d16037221 */ /* 0x000fe20000000000 */
[C---:B------:R-:W-:Y:S01]  /*2090*/  FADD R7, R4.reuse, R15 ;  /* 0x0000000f04077221 */ /* 0x040fe20000000000 */
[----:B------:R-:W-:Y:S01]  /*20a0*/  FMUL R26, R4, 0.029411764815449714661 ;  /* 0x3cf0f0f1041a7820 */ /* 0x000fe20000400000 */
[C---:B------:R-:W-:Y:S01]  /*20b0*/  FADD R6, R27.reuse, R14 ;  /* 0x0000000e1b067221 */ /* 0x040fe20000000000 */
[----:B------:R-:W-:Y:S01]  /*20c0*/  FADD R22, -R22, R3 ;  /* 0x0000000316167221 */ /* 0x000fe20000000100 */
[----:B------:R-:W-:Y:S01]  /*20d0*/  FADD R28, -R4, R7 ;  /* 0x00000007041c7221 */ /* 0x000fe20000000100 */
[C---:B------:R-:W-:Y:S01]  /*20e0*/  FFMA R4, R27.reuse, 0.20000000298023223877, -R26 ;  /* 0x3e4ccccd1b047823 */ /* 0x040fe2000000081a */
[----:B------:R-:W-:Y:S01]  /*20f0*/  FADD R27, -R27, R6 ;  /* 0x000000061b1b7221 */ /* 0x000fe20000000100 */
[----:B-1----:R-:W-:Y:S01]  /*2100*/  FADD R9, -R29, R22 ;  /* 0x000000161d097221 */ /* 0x002fe20000000100 */
[----:B------:R-:W-:Y:S02]  /*2110*/  FADD R8, -R15, R28 ;  /* 0x0000001c0f087221 */ /* 0x000fe40000000100 */
[----:B------:R-:W-:Y:S01]  /*2120*/  FADD R14, -R14, R27 ;  /* 0x0000001b0e0e7221 */ /* 0x000fe20000000100 */
[----:B----4-:R-:W-:Y:S01]  /*2130*/  FADD R24, -R9, R4 ;  /* 0x0000000409187221 */ /* 0x010fe20000000100 */
[----:B------:R-:W-:-:S02]  /*2140*/  FFMA R8, R25, -0.5, -R8 ;  /* 0xbf00000019087823 */ /* 0x000fc40000000808 */
[----:B------:R-:W-:Y:S01]  /*2150*/  FFMA R25, R25, -0.5, -R14 ;  /* 0xbf00000019197823 */ /* 0x000fe2000000080e */
[----:B------:R-:W-:Y:S01]  /*2160*/  FADD R22, R3, R24 ;  /* 0x0000001803167221 */ /* 0x000fe20000000000 */
[----:B------:R-:W-:Y:S02]  /*2170*/  FADD R14, R7, R8 ;  /* 0x00000008070e7221 */ /* 0x000fe40000000000 */
[----:B------:R-:W-:Y:S01]  /*2180*/  FADD R9, R6, R25 ;  /* 0x0000001906097221 */ /* 0x000fe20000000000 */
[----:B------:R-:W-:Y:S01]  /*2190*/  FADD R3, -R3, R22 ;  /* 0x0000001603037221 */ /* 0x000fe20000000100 */
[----:B-----5:R-:W-:-:S03]  /*21a0*/  FMUL R12, R14, 0.029411764815449714661 ;  /* 0x3cf0f0f10e0c7820 */ /* 0x020fc60000400000 */
[----:B------:R-:W-:Y:S01]  /*21b0*/  FADD R3, -R24, R3 ;  /* 0x0000000318037221 */ /* 0x000fe20000000100 */
[----:B------:R-:W-:-:S04]  /*21c0*/  FFMA R12, R9, 0.20000000298023223877, -R12 ;  /* 0x3e4ccccd090c7823 */ /* 0x000fc8000000080c */
[----:B------:R-:W-:Y:S01]  /*21d0*/  FADD R3, -R3, R12 ;  /* 0x0000000c03037221 */ /* 0x000fe20000000100 */
[----:B------:R0:W-:Y:S03]  /*21e0*/  STL [R1+0xa4], R0 ;  /* 0x0000a40001007387 */ /* 0x0001e60000100800 */
[----:B------:R-:W-:Y:S01]  /*21f0*/  FADD R29, R22, R3 ;  /* 0x00000003161d7221 */ /* 0x000fe20000000000 */
[----:B------:R0:W-:Y:S01]  /*2200*/  STL [R1+0xa8], R4 ;  /* 0x0000a80401007387 */ /* 0x0001e20000100800 */
[----:B------:R-:W-:-:S03]  /*2210*/  FADD R6, -R6, R9 ;  /* 0x0000000906067221 */ /* 0x000fc60000000100 */
[----:B------:R0:W-:Y:S01]  /*2220*/  STL [R1+0x8], R10 ;  /* 0x0000080a01007387 */ /* 0x0001e20000100800 */
[----:B------:R-:W-:-:S03]  /*2230*/  FADD R7, -R7, R14 ;  /* 0x0000000e07077221 */ /* 0x000fc60000000100 */
[----:B------:R0:W-:Y:S01]  /*2240*/  STL.64 [R1+0x20], R10 ;  /* 0x0000200a01007387 */ /* 0x0001e20000100a00 */
[----:B------:R-:W-:-:S03]  /*2250*/  FADD R22, -R22, R29 ;  /* 0x0000001d16167221 */ /* 0x000fc60000000100 */
[----:B------:R0:W-:Y:S04]  /*2260*/  STL [R1+0xc], R11 ;  /* 0x00000c0b01007387 */ /* 0x0001e80000100800 */
[----:B------:R0:W-:Y:S01]  /*2270*/  STL [R1+0xac], R12 ;  /* 0x0000ac0c01007387 */ /* 0x0001e20000100800 */
[----:B------:R-:W-:Y:S05]  /*2280*/  @P0 EXIT ;  /* 0x000000000000094d */ /* 0x000fea0003800000 */
[----:B------:R-:W-:Y:S01]  /*2290*/  LOP3.LUT R21, R21, 0x1, RZ, 0xc0, !PT ;  /* 0x0000000115157812 */ /* 0x000fe200078ec0ff */
[----:B------:R-:W-:Y:S01]  /*22a0*/  FADD R22, -R3, R22 ;  /* 0x0000001603167221 */ /* 0x000fe20000000100 */
[----:B------:R-:W-:Y:S01]  /*22b0*/  UMOV UR5, UR4 ;  /* 0x0000000400057c82 */ /* 0x000fe20008000000 */
[----:B------:R-:W-:Y:S01]  /*22c0*/  UIADD3 UR7, UPT, UPT, UR7, 0xa0, URZ ;  /* 0x000000a007077890 */ /* 0x000fe2000fffe0ff */
[----:B------:R-:W-:Y:S01]  /*22d0*/  ISETP.NE.U32.AND P0, PT, R21, 0x1, PT ;  /* 0x000000011500780c */ /* 0x000fe20003f05070 */
[----:B------:R-:W-:Y:S01]  /*22e0*/  UMOV UR4, 0x4 ;  /* 0x0000000400047882 */ /* 0x000fe20000000000 */
[----:B0-----:R-:W-:Y:S01]  /*22f0*/  HFMA2 R11, -RZ, RZ, 0, 2.384185791015625e-07 ;  /* 0x00000004ff0b7431 */ /* 0x001fe200000001ff */
[----:B------:R-:W-:Y:S01]  /*2300*/  MOV R4, R9 ;  /* 0x0000000900047202 */ /* 0x000fe20000000f00 */
[----:B------:R-:W-:Y:S01]  /*2310*/  FADD R6, -R25, R6 ;  /* 0x0000000619067221 */ /* 0x000fe20000000100 */
[----:B------:R-:W-:Y:S01]  /*2320*/  FADD R10, -R8, R7 ;  /* 0x00000007080a7221 */ /* 0x000fe20000000100 */
[----:B------:R-:W-:-:S02]  /*2330*/  MOV R3, R14 ;  /* 0x0000000e00037202 */ /* 0x000fc40000000f00 */
[----:B------:R-:W-:Y:S02]  /*2340*/  MOV R9, R22 ;  /* 0x0000001600097202 */ /* 0x000fe40000000f00 */
[----:B------:R-:W-:-:S03]  /*2350*/  MOV R0, RZ ;  /* 0x000000ff00007202 */ /* 0x000fc60000000f00 */
[----:B------:R-:W-:Y:S05]  /*2360*/  @P0 BRA `(.L_x_13) ;  /* 0x0000000000ac0947 */ /* 0x000fea0003800000 */
[----:B------:R-:W-:-:S05]  /*2370*/  IADD3 R15, PT, PT, R5, UR14, RZ ;  /* 0x0000000e050f7c10 */ /* 0x000fca000fffe0ff */
[----:B------:R-:W-:-:S04]  /*2380*/  IMAD.WIDE.U32 R12, R15, 0x4, R16 ;  /* 0x000000040f0c7825 */ /* 0x000fc800078e0010 */
[----:B------:R-:W-:Y:S02]  /*2390*/  IMAD.WIDE.U32 R24, R15, 0x4, R18 ;  /* 0x000000040f187825 */ /* 0x000fe400078e0012 */
[----:B------:R-:W2:Y:S04]  /*23a0*/  LDG.E.CONSTANT R12, desc[UR12][R12.64] ;  /* 0x0000000c0c0c7981 */ /* 0x000ea8000c1e9900 */
[----:B------:R-:W2:Y:S01]  /*23b0*/  LDG.E.CONSTANT R25, desc[UR12][R24.64] ;  /* 0x0000000c18197981 */ /* 0x000ea2000c1e9900 */
[----:B------:R-:W-:Y:S01]  /*23c0*/  UIADD3 UR5, UPT, UPT, UR6, 0x27, URZ ;  /* 0x0000002706057890 */ /* 0x000fe2000fffe0ff */
[----:B------:R-:W-:Y:S01]  /*23d0*/  UMOV UR4, URZ ;  /* 0x000000ff00047c82 */ /* 0x000fe20008000000 */
[----:B--2---:R-:W-:-:S04]  /*23e0*/  FADD R5, R12, R25 ;  /* 0x000000190c057221 */ /* 0x004fc80000000000 */
[----:B------:R-:W-:-:S04]  /*23f0*/  FMUL R5, R5, 0.5 ;  /* 0x3f00000005057820 */ /* 0x000fc80000400000 */
[--C-:B------:R-:W-:Y:S01]  /*2400*/  FADD R10, -R10, R5.reuse ;  /* 0x000000050a0a7221 */ /* 0x100fe20000000100 */
[----:B------:R-:W-:Y:S01]  /*2410*/  FADD R7, -R6, R5 ;  /* 0x0000000506077221 */ /* 0x000fe20000000100 */
[----:B------:R0:W-:Y:S02]  /*2420*/  STL [R1+0x28], R5 ;  /* 0x0000280501007387 */ /* 0x0001e40000100800 */
[C---:B------:R-:W-:Y:S01]  /*2430*/  FADD R22, R3.reuse, R10 ;  /* 0x0000000a03167221 */ /* 0x040fe20000000000 */
[C---:B------:R-:W-:Y:S01]  /*2440*/  FADD R21, R4.reuse, R7 ;  /* 0x0000000704157221 */ /* 0x040fe20000000000 */
[----:B------:R0:W-:Y:S02]  /*2450*/  STL [R1+0x10], R5 ;  /* 0x0000100501007387 */ /* 0x0001e40000100800 */
[----:B------:R-:W-:Y:S01]  /*2460*/  FADD R3, -R3, R22 ;  /* 0x0000001603037221 */ /* 0x000fe20000000100 */
[----:B------:R-:W-:-:S03]  /*2470*/  FADD R4, -R4, R21 ;  /* 0x0000001504047221 */ /* 0x000fc60000000100 */
[----:B------:R-:W-:Y:S01]  /*2480*/  FADD R3, -R10, R3 ;  /* 0x000000030a037221 */ /* 0x000fe20000000100 */
[----:B------:R-:W-:Y:S01]  /*2490*/  FADD R7, -R7, R4 ;  /* 0x0000000407077221 */ /* 0x000fe20000000100 */
[----:B------:R-:W1:Y:S02]  /*24a0*/  LDC.64 R10, c[0x0][0x3a0] ;  /* 0x0000e800ff0a7b82 */ /* 0x000e640000000a00 */
[C---:B------:R-:W-:Y:S01]  /*24b0*/  FADD R23, -R2.reuse, -R3 ;  /* 0x8000000302177221 */ /* 0x040fe20000000100 */
[----:B------:R-:W-:-:S03]  /*24c0*/  FADD R8, -R2, -R7 ;  /* 0x8000000702087221 */ /* 0x000fc60000000100 */
[----:B------:R-:W-:Y:S01]  /*24d0*/  FADD R3, R22, R23 ;  /* 0x0000001716037221 */ /* 0x000fe20000000000 */
[----:B------:R-:W-:Y:S01]  /*24e0*/  FADD R4, R21, R8 ;  /* 0x0000000815047221 */ /* 0x000fe20000000000 */
[----:B------:R-:W2:Y:S02]  /*24f0*/  LDC.64 R6, c[0x0][0x3a8] ;  /* 0x0000ea00ff067b82 */ /* 0x000ea40000000a00 */
[----:B------:R-:W-:-:S04]  /*2500*/  FMUL R13, R3, -0.029411764815449714661 ;  /* 0xbcf0f0f1030d7820 */ /* 0x000fc80000400000 */
[----:B------:R-:W-:-:S04]  /*2510*/  FFMA R2, R4, 0.20000000298023223877, R13 ;  /* 0x3e4ccccd04027823 */ /* 0x000fc8000000000d */
[----:B------:R-:W-:Y:S01]  /*2520*/  FADD R0, -R9, R2 ;  /* 0x0000000209007221 */ /* 0x000fe20000000100 */
[----:B------:R0:W-:Y:S03]  /*2530*/  STL [R1+0xb0], R2 ;  /* 0x0000b00201007387 */ /* 0x0001e60000100800 */
[----:B------:R-:W-:Y:S01]  /*2540*/  FADD R24, R29, R0 ;  /* 0x000000001d187221 */ /* 0x000fe20000000000 */
[----:B-1----:R-:W-:-:S04]  /*2550*/  IMAD.WIDE.U32 R12, R15, 0x4, R10 ;  /* 0x000000040f0c7825 */ /* 0x002fc800078e000a */
[----:B------:R-:W-:Y:S01]  /*2560*/  FADD R10, -R22, R3 ;  /* 0x00000003160a7221 */ /* 0x000fe20000000100 */
[C---:B------:R-:W-:Y:S01]  /*2570*/  FADD R29, R24.reuse, +QNAN ;  /* 0x7fc00000181d7421 */ /* 0x040fe20000000000 */
[----:B------:R-:W-:Y:S02]  /*2580*/  MOV R11, 0x5 ;  /* 0x00000005000b7802 */ /* 0x000fe40000000f00 */
[----:B------:R-:W-:Y:S01]  /*2590*/  FADD R10, -R23, R10 ;  /* 0x0000000a170a7221 */ /* 0x000fe20000000100 */
[----:B------:R-:W-:Y:S01]  /*25a0*/  FFMA R0, R29, -0.20000000298023223877, R2 ;  /* 0xbe4ccccd1d007823 */ /* 0x000fe20000000002 */
[----:B------:R-:W-:Y:S01]  /*25b0*/  FADD R9, -R24, R29 ;  /* 0x0000001d18097221 */ /* 0x000fe20000000100 */
[----:B--2---:R-:W-:-:S04]  /*25c0*/  IMAD.WIDE.U32 R14, R15, 0x4, R6 ;  /* 0x000000040f0e7825 */ /* 0x004fc800078e0006 */
[----:B------:R-:W-:Y:S01]  /*25d0*/  FADD R6, -R21, R4 ;  /* 0x0000000415067221 */ /* 0x000fe20000000100 */
[----:B------:R0:W-:Y:S01]  /*25e0*/  STG.E desc[UR12][R12.64], R0 ;  /* 0x000000000c007986 */ /* 0x0001e2000c10190c */
[----:B------:R-:W-:Y:S02]  /*25f0*/  FADD R9, R9, -QNAN ;  /* 0xffc0000009097421 */ /* 0x000fe40000000000 */
[----:B------:R-:W-:Y:S01]  /*2600*/  FADD R6, -R8, R6 ;  /* 0x0000000608067221 */ /* 0x000fe20000000100 */
[----:B------:R0:W-:Y:S06]  /*2610*/  STG.E desc[UR12][R14.64], R0 ;  /* 0x000000000e007986 */ /* 0x0001ec000c10190c */
.L_x_13:
[----:B------:R-:W-:-:S06]  /*2620*/  UIADD3 UR8, UPT, UPT, UR15, -0x27, URZ ;  /* 0xffffffd90f087890 */ /* 0x000fcc000fffe0ff */
[----:B0-----:R-:W-:-:S04]  /*2630*/  MOV R2, UR8 ;  /* 0x0000000800027c02 */ /* 0x001fc80008000f00 */
[----:B------:R-:W-:Y:S02]  /*2640*/  ISETP.NE.AND P0, PT, R2, UR6, PT ;  /* 0x0000000602007c0c */ /* 0x000fe4000bf05270 */
[----:B------:R-:W-:-:S11]  /*2650*/  IADD3 R2, PT, PT, R1, 0x18, RZ ;  /* 0x0000001801027810 */ /* 0x000fd60007ffe0ff */
[----:B------:R-:W-:Y:S05]  /*2660*/  @!P0 EXIT ;  /* 0x000000000000894d */ /* 0x000fea0003800000 */
[----:B------:R-:W-:Y:S01]  /*2670*/  MOV R7, UR5 ;  /* 0x0000000500077c02 */ /* 0x000fe20008000f00 */
[----:B------:R-:W-:Y:S01]  /*2680*/  UIADD3 UR5, UPT, UPT, UR5, -UR15, URZ ;  /* 0x8000000f05057290 */ /* 0x000fe2000fffe0ff */
[----:B------:R-:W-:-:S03]  /*2690*/  UMOV UR6, UR4 ;  /* 0x0000000400067c82 */ /* 0x000fc60008000000 */
[----:B------:R-:W-:-:S08]  /*26a0*/  IMAD R7, R7, UR14, R20 ;  /* 0x0000000e07077c24 */ /* 0x000fd0000f8e0214 */
.L_x_14:
[----:B-1----:R-:W-:-:S04]  /*26b0*/  IMAD.WIDE R14, R7, 0x4, R16 ;  /* 0x00000004070e7825 */ /* 0x002fc800078e0210 */
[----:B------:R-:W-:Y:S01]  /*26c0*/  IMAD.WIDE R12, R7, 0x4, R18 ;  /* 0x00000004070c7825 */ /* 0x000fe200078e0212 */
[----:B------:R0:W2:Y:S04]  /*26d0*/  LDG.E.CONSTANT R5, desc[UR12][R14.64] ;  /* 0x0000000c0e057981 */ /* 0x0000a8000c1e9900 */
[----:B------:R1:W2:Y:S01]  /*26e0*/  LDG.E.CONSTANT R8, desc[UR12][R12.64] ;  /* 0x0000000c0c087981 */ /* 0x0002a2000c1e9900 */
[----:B------:R-:W-:Y:S01]  /*26f0*/  ULEA UR8, UR6, UR11, 0x2 ;  /* 0x0000000b06087291 */ /* 0x000fe2000f8e10ff */
[----:B------:R-:W-:Y:S02]  /*2700*/  LEA R20, R11, R2, 0x2 ;  /* 0x000000020b147211 */ /* 0x000fe400078e10ff */
[----:B------:R-:W-:Y:S02]  /*2710*/  MOV R23, UR14 ;  /* 0x0000000e00177c02 */ /* 0x000fe40008000f00 */
[----:B------:R-:W-:-:S03]  /*2720*/  MOV R25, UR14 ;  /* 0x0000000e00197c02 */ /* 0x000fc60008000f00 */
[----:B0-----:R-:W-:-:S04]  /*2730*/  IMAD.WIDE R14, R23, 0x4, R14 ;  /* 0x00000004170e7825 */ /* 0x001fc800078e020e */
[----:B-1----:R-:W-:Y:S02]  /*2740*/  IMAD.WIDE R12, R25, 0x4, R12 ;  /* 0x00000004190c7825 */ /* 0x002fe400078e020c */
[----:B------:R0:W3:Y:S04]  /*2750*/  LDG.E.CONSTANT R14, desc[UR12][R14.64] ;  /* 0x0000000c0e0e7981 */ /* 0x0000e8000c1e9900 */
[----:B------:R-:W3:Y:S01]  /*2760*/  LDG.E.CONSTANT R13, desc[UR12][R12.64] ;  /* 0x0000000c0c0d7981 */ /* 0x000ee2000c1e9900 */
[----:B--2---:R-:W-:-:S03]  /*2770*/  FADD R5, R5, R8 ;  /* 0x0000000805057221 */ /* 0x004fc60000000000 */
[----:B------:R-:W0:Y:S01]  /*2780*/  LDL R8, [R20] ;  /* 0x0000000014087983 */ /* 0x000e220000100800 */
[----:B------:R-:W-:-:S05]  /*2790*/  FMUL R21, R5, 0.5 ;  /* 0x3f00000005157820 */ /* 0x000fca0000400000 */
[----:B------:R1:W-:Y:S04]  /*27a0*/  STL [R20], R21 ;  /* 0x0000001514007387 */ /* 0x0003e80000100800 */
[----:B------:R-:W2:Y:S01]  /*27b0*/  LDL R5, [UR8] ;  /* 0x00000008ff057983 */ /* 0x000ea20008100800 */
[C---:B------:R-:W-:Y:S01]  /*27c0*/  FADD R10, R21.reuse, -R10 ;  /* 0x8000000a150a7221 */ /* 0x040fe20000000000 */
[----:B------:R-:W-:-:S03]  /*27d0*/  FADD R25, R21, -R6 ;  /* 0x8000000615197221 */ /* 0x000fc60000000000 */
[----:B------:R-:W-:Y:S01]  /*27e0*/  FADD R6, R10, R3 ;  /* 0x000000030a067221 */ /* 0x000fe20000000000 */
[----:B------:R-:W-:-:S03]  /*27f0*/  FADD R23, R25, R4 ;  /* 0x0000000419177221 */ /* 0x000fc60000000000 */
[----:B------:R-:W-:Y:S01]  /*2800*/  FADD R3, R6, -R3 ;  /* 0x8000000306037221 */ /* 0x000fe20000000000 */
[----:B------:R-:W-:-:S03]  /*2810*/  FADD R4, R23, -R4 ;  /* 0x8000000417047221 */ /* 0x000fc60000000000 */
[----:B------:R-:W-:Y:S01]  /*2820*/  FADD R3, -R10, R3 ;  /* 0x000000030a037221 */ /* 0x000fe20000000100 */
[----:B------:R-:W-:Y:S01]  /*2830*/  FADD R4, -R25, R4 ;  /* 0x0000000419047221 */ /* 0x000fe20000000100 */
[----:B------:R-:W-:Y:S01]  /*2840*/  UIADD3 UR6, UPT, UPT, UR6, 0x1, URZ ;  /* 0x0000000106067890 */ /* 0x000fe2000fffe0ff */
[----:B------:R-:W-:Y:S01]  /*2850*/  IADD3 R11, PT, PT, R11, 0x1, RZ ;  /* 0x000000010b0b7810 */ /* 0x000fe20007ffe0ff */
[----:B------:R-:W-:Y:S02]  /*2860*/  ULEA UR9, UR4, UR7, 0x2 ;  /* 0x0000000704097291 */ /* 0x000fe4000f8e10ff */
[----:B------:R-:W-:Y:S01]  /*2870*/  UISETP.NE.AND UP0, UPT, UR6, 0x5, UPT ;  /* 0x000000050600788c */ /* 0x000fe2000bf05270 */
[----:B------:R-:W-:-:S03]  /*2880*/  ISETP.NE.AND P0, PT, R11, 0x22, PT ;  /* 0x000000220b00780c */ /* 0x000fc60003f05270 */
[----:B------:R-:W-:Y:S01]  /*2890*/  USEL UR6, UR6, URZ, UP0 ;  /* 0x000000ff06067287 */ /* 0x000fe20008000000 */
[----:B------:R4:W-:Y:S03]  /*28a0*/  STL [UR8], R21 ;  /* 0x00000015ff007987 */ /* 0x0009e60008100808 */
[----:B------:R-:W-:Y:S02]  /*28b0*/  ULEA UR10, UR6, UR11, 0x2 ;  /* 0x0000000b060a7291 */ /* 0x000fe4000f8e10ff */
[----:B------:R-:W-:-:S04]  /*28c0*/  UIADD3 UR4, UPT, UPT, UR4, 0x1, URZ ;  /* 0x0000000104047890 */ /* 0x000fc8000fffe0ff */
[----:B------:R-:W-:-:S04]  /*28d0*/  UISETP.NE.AND UP0, UPT, UR4, 0x5, UPT ;  /* 0x000000050400788c */ /* 0x000fc8000bf05270 */
[----:B------:R-:W-:-:S04]  /*28e0*/  USEL UR4, UR4, URZ, UP0 ;  /* 0x000000ff04047287 */ /* 0x000fc80008000000 */
[----:B------:R-:W-:Y:S01]  /*28f0*/  ULEA UR8, UR4, UR7, 0x2 ;  /* 0x0000000704087291 */ /* 0x000fe2000f8e10ff */
[----:B0-----:R-:W-:-:S04]  /*2900*/  FADD R15, -R8, -R3 ;  /* 0x80000003080f7221 */ /* 0x001fc80000000100 */
[----:B------:R-:W-:Y:S01]  /*2910*/  FADD R3, R6, R15 ;  /* 0x0000000f06037221 */ /* 0x000fe20000000000 */
[----:B--2---:R-:W-:-:S03]  /*2920*/  FADD R10, -R5, -R4 ;  /* 0x80000004050a7221 */ /* 0x004fc60000000100 */
[----:B------:R-:W-:Y:S01]  /*2930*/  FMUL R25, R3, 0.029411764815449714661 ;  /* 0x3cf0f0f103197820 */ /* 0x000fe20000400000 */
[----:B------:R-:W-:Y:S01]  /*2940*/  SEL R5, R11, RZ, P0 ;  /* 0x000000ff0b057207 */ /* 0x000fe20000000000 */
[----:B------:R-:W-:Y:S01]  /*2950*/  FADD R4, R23, R10 ;  /* 0x0000000a17047221 */ /* 0x000fe20000000000 */
[----:B---3--:R-:W-:Y:S02]  /*2960*/  FADD R11, R14, R13 ;  /* 0x0000000d0e0b7221 */ /* 0x008fe40000000000 */
[----:B------:R-:W-:Y:S01]  /*2970*/  LEA R14, R5, R2, 0x2 ;  /* 0x00000002050e7211 */ /* 0x000fe200078e10ff */
[----:B------:R-:W2:Y:S01]  /*2980*/  LDL R13, [UR9] ;  /* 0x00000009ff0d7983 */ /* 0x000ea20008100800 */
[----:B-1----:R-:W-:Y:S01]  /*2990*/  FFMA R20, R4, 0.20000000298023223877, -R25 ;  /* 0x3e4ccccd04147823 */ /* 0x002fe20000000819 */
[----:B------:R-:W-:-:S04]  /*29a0*/  FMUL R11, R11, 0.5 ;  /* 0x3f0000000b0b7820 */ /* 0x000fc80000400000 */
[----:B------:R-:W-:Y:S04]  /*29b0*/  STL [UR9], R20 ;  /* 0x00000014ff007987 */ /* 0x000fe80008100809 */
[----:B------:R0:W3:Y:S04]  /*29c0*/  LDL R12, [R14] ;  /* 0x000000000e0c7983 */ /* 0x0000e80000100800 */
[----:B------:R0:W-:Y:S04]  /*29d0*/  STL [R14], R11 ;  /* 0x0000000b0e007387 */ /* 0x0001e80000100800 */
[----:B------:R-:W5:Y:S04]  /*29e0*/  LDL R8, [UR10] ;  /* 0x0000000aff087983 */ /* 0x000f680008100800 */
[----:B------:R1:W-:Y:S04]  /*29f0*/  STL [UR10], R11 ;  /* 0x0000000bff007987 */ /* 0x0003e8000810080a */
[----:B----4-:R-:W4:Y:S01]  /*2a00*/  LDL R21, [UR8] ;  /* 0x00000008ff157983 */ /* 0x010f220008100800 */
[----:B------:R-:W-:Y:S01]  /*2a10*/  FADD R6, -R6, R3 ;  /* 0x0000000306067221 */ /* 0x000fe20000000100 */
[----:B------:R-:W-:-:S03]  /*2a20*/  FADD R23, -R23, R4 ;  /* 0x0000000417177221 */ /* 0x000fc60000000100 */
[----:B------:R-:W-:Y:S01]  /*2a30*/  FADD R6, -R15, R6 ;  /* 0x000000060f067221 */ /* 0x000fe20000000100 */
[----:B------:R-:W-:Y:S01]  /*2a40*/  FADD R22, R20, -R9 ;  /* 0x8000000914167221 */ /* 0x000fe20000000000 */
[----:B------:R-:W-:Y:S02]  /*2a50*/  FADD R10, -R10, R23 ;  /* 0x000000170a0a7221 */ /* 0x000fe40000000100 */
[----:B------:R-:W-:Y:S01]  /*2a60*/  FADD R6, -R6, R11 ;  /* 0x0000000b06067221 */ /* 0x000fe20000000100 */
[----:B0-----:R-:W-:Y:S01]  /*2a70*/  FADD R14, R22, R29 ;  /* 0x0000001d160e7221 */ /* 0x001fe20000000000 */
[----:B------:R-:W-:Y:S02]  /*2a80*/  FADD R15, -R10, R11 ;  /* 0x0000000b0a0f7221 */ /* 0x000fe40000000100 */
[----:B------:R-:W-:Y:S01]  /*2a90*/  FADD R23, R3, R6 ;  /* 0x0000000603177221 */ /* 0x000fe20000000000 */
[----:B------:R-:W-:Y:S01]  /*2aa0*/  FADD R29, R14, -R29 ;  /* 0x8000001d0e1d7221 */ /* 0x000fe20000000000 */
[----:B-1----:R-:W-:-:S02]  /*2ab0*/  FADD R11, R4, R15 ;  /* 0x0000000f040b7221 */ /* 0x002fc40000000000 */
[----:B------:R-:W-:Y:S01]  /*2ac0*/  FADD R3, -R3, R23 ;  /* 0x0000001703037221 */ /* 0x000fe20000000100 */
[----:B------:R-:W-:Y:S01]  /*2ad0*/  FADD R22, -R22, R29 ;  /* 0x0000001d16167221 */ /* 0x000fe20000000100 */
[----:B------:R-:W-:Y:S02]  /*2ae0*/  FADD R4, -R4, R11 ;  /* 0x0000000b04047221 */ /* 0x000fe40000000100 */
[----:B------:R-:W-:Y:S02]  /*2af0*/  FADD R3, -R6, R3 ;  /* 0x0000000306037221 */ /* 0x000fe40000000100 */
[----:B------:R-:W-:Y:S01]  /*2b00*/  FADD R15, -R15, R4 ;  /* 0x000000040f0f7221 */ /* 0x000fe20000000100 */
[----:B------:R-:W-:Y:S02]  /*2b10*/  UIADD3 UR6, UPT, UPT, UR6, 0x1, URZ ;  /* 0x0000000106067890 */ /* 0x000fe4000fffe0ff */
[----:B------:R-:W-:Y:S02]  /*2b20*/  UIADD3 UR5, UPT, UPT, UR5, 0x2, URZ ;  /* 0x0000000205057890 */ /* 0x000fe4000fffe0ff */
[----:B------:R-:W-:-:S04]  /*2b30*/  UISETP.NE.AND UP0, UPT, UR6, 0x5, UPT ;  /* 0x000000050600788c */ /* 0x000fc8000bf05270 */
[----:B------:R-:W-:Y:S02]  /*2b40*/  USEL UR6, UR6, URZ, UP0 ;  /* 0x000000ff06067287 */ /* 0x000fe40008000000 */
[----:B------:R-:W-:Y:S01]  /*2b50*/  UISETP.NE.AND UP0, UPT, UR5, URZ, UPT ;  /* 0x000000ff0500728c */ /* 0x000fe2000bf05270 */
[----:B------:R-:W-:Y:S01]  /*2b60*/  IADD3 R5, PT, PT, R5, 0x1, RZ ;  /* 0x0000000105057810 */ /* 0x000fe20007ffe0ff */
[----:B------:R-:W-:-:S03]  /*2b70*/  UIADD3 UR4, UPT, UPT, UR4, 0x1, URZ ;  /* 0x0000000104047890 */ /* 0x000fc6000fffe0ff */
[----:B------:R-:W-:Y:S01]  /*2b80*/  ISETP.NE.AND P0, PT, R5, 0x22, PT ;  /* 0x000000220500780c */ /* 0x000fe20003f05270 */
[----:B------:R-:W-:-:S04]  /*2b90*/  UISETP.NE.AND UP1, UPT, UR4, 0x5, UPT ;  /* 0x000000050400788c */ /* 0x000fc8000bf25270 */
[----:B------:R-:W-:Y:S01]  /*2ba0*/  USEL UR4, UR4, URZ, UP1 ;  /* 0x000000ff04047287 */ /* 0x000fe20008800000 */
[----:B--2---:R-:W-:-:S04]  /*2bb0*/  FADD R9, -R13, -R22 ;  /* 0x800000160d097221 */ /* 0x004fc80000000100 */
[----:B------:R-:W-:Y:S01]  /*2bc0*/  FADD R25, R14, R9 ;  /* 0x000000090e197221 */ /* 0x000fe20000000000 */
[----:B---3--:R-:W-:-:S03]  /*2bd0*/  FADD R10, -R12, -R3 ;  /* 0x800000030c0a7221 */ /* 0x008fc60000000100 */
[----:B------:R-:W-:Y:S01]  /*2be0*/  FADD R14, -R14, R25 ;  /* 0x000000190e0e7221 */ /* 0x000fe20000000100 */
[----:B------:R-:W0:Y:S01]  /*2bf0*/  LDC.64 R12, c[0x0][0x3a0] ;  /* 0x0000e800ff0c7b82 */ /* 0x000e220000000a00 */
[----:B------:R-:W-:Y:S01]  /*2c00*/  FADD R3, R23, R10 ;  /* 0x0000000a17037221 */ /* 0x000fe20000000000 */
[----:B-----5:R-:W-:-:S03]  /*2c10*/  FADD R6, -R8, -R15 ;  /* 0x8000000f08067221 */ /* 0x020fc60000000100 */
[----:B------:R-:W-:Y:S01]  /*2c20*/  FMUL R27, R3, 0.029411764815449714661 ;  /* 0x3cf0f0f1031b7820 */ /* 0x000fe20000400000 */
[----:B------:R-:W-:Y:S01]  /*2c30*/  FADD R4, R11, R6 ;  /* 0x000000060b047221 */ /* 0x000fe20000000000 */
[----:B------:R-:W-:Y:S02]  /*2c40*/  FADD R9, -R9, R14 ;  /* 0x0000000e09097221 */ /* 0x000fe40000000100 */
[----:B------:R-:W1:Y:S01]  /*2c50*/  LDC.64 R14, c[0x0][0x3a8] ;  /* 0x0000ea00ff0e7b82 */ /* 0x000e620000000a00 */
[----:B------:R-:W-:-:S04]  /*2c60*/  FFMA R22, R4, 0.20000000298023223877, -R27 ;  /* 0x3e4ccccd04167823 */ /* 0x000fc8000000081b */
[----:B------:R-:W-:-:S04]  /*2c70*/  FADD R24, -R9, R22 ;  /* 0x0000001609187221 */ /* 0x000fc80000000100 */
[----:B------:R-:W-:-:S04]  /*2c80*/  FADD R8, R25, R24 ;  /* 0x0000001819087221 */ /* 0x000fc80000000000 */
[----:B------:R-:W-:-:S04]  /*2c90*/  FADD R9, -R25, R8 ;  /* 0x0000000819097221 */ /* 0x000fc80000000100 */
[----:B------:R-:W-:Y:S01]  /*2ca0*/  FADD R24, -R24, R9 ;  /* 0x0000000918187221 */ /* 0x000fe20000000100 */
[----:B------:R-:W-:-:S03]  /*2cb0*/  FFMA R25, R25, -0.20000000298023223877, R20 ;  /* 0xbe4ccccd19197823 */ /* 0x000fc60000000014 */
[----:B----4-:R-:W-:Y:S01]  /*2cc0*/  FADD R9, -R21, -R24 ;  /* 0x8000001815097221 */ /* 0x010fe20000000100 */
[----:B0-----:R-:W-:Y:S01]  /*2cd0*/  IMAD.WIDE R12, R7, 0x4, R12 ;  /* 0x00000004070c7825 */ /* 0x001fe200078e020c */
[----:B------:R-:W-:-:S03]  /*2ce0*/  MOV R21, UR14 ;  /* 0x0000000e00157c02 */ /* 0x000fc60008000f00 */
[----:B------:R-:W-:Y:S01]  /*2cf0*/  FADD R29, R8, R9 ;  /* 0x00000009081d7221 */ /* 0x000fe20000000000 */
[----:B-1----:R-:W-:-:S04]  /*2d00*/  IMAD.WIDE R14, R7, 0x4, R14 ;  /* 0x00000004070e7825 */ /* 0x002fc800078e020e */
[----:B------:R-:W-:Y:S01]  /*2d10*/  FADD R24, R25, -R0 ;  /* 0x8000000019187221 */ /* 0x000fe20000000000 */
[----:B------:R-:W-:Y:S01]  /*2d20*/  MOV R27, UR14 ;  /* 0x0000000e001b7c02 */ /* 0x000fe20008000f00 */
[----:B------:R-:W-:Y:S01]  /*2d30*/  FFMA R0, R29, -0.20000000298023223877, R22 ;  /* 0xbe4ccccd1d007823 */ /* 0x000fe20000000016 */
[----:B------:R-:W-:Y:S01]  /*2d40*/  IMAD.WIDE R20, R21, 0x4, R12 ;  /* 0x0000000415147825 */ /* 0x000fe200078e020c */
[----:B------:R0:W-:Y:S03]  /*2d50*/  STG.E desc[UR12][R12.64], R25 ;  /* 0x000000190c007986 */ /* 0x0001e6000c10190c */
[----:B------:R-:W-:Y:S01]  /*2d60*/  FADD R28, -R25, R0 ;  /* 0x00000000191c7221 */ /* 0x000fe20000000100 */
[----:B------:R-:W-:Y:S01]  /*2d70*/  IMAD.WIDE R26, R27, 0x4, R14 ;  /* 0x000000041b1a7825 */ /* 0x000fe200078e020e */
[----:B------:R1:W-:Y:S04]  /*2d80*/  STG.E desc[UR12][R14.64], R24 ;  /* 0x000000180e007986 */ /* 0x0003e8000c10190c */
[----:B------:R1:W-:Y:S04]  /*2d90*/  STG.E desc[UR12][R20.64], R0 ;  /* 0x0000000014007986 */ /* 0x0003e8000c10190c */
[----:B------:R1:W-:Y:S04]  /*2da0*/  STL [UR8], R22 ;  /* 0x00000016ff007987 */ /* 0x0003e80008100808 */
[----:B------:R1:W-:Y:S01]  /*2db0*/  STG.E desc[UR12][R26.64], R28 ;  /* 0x0000001c1a007986 */ /* 0x0003e2000c10190c */
[----:B------:R-:W-:Y:S01]  /*2dc0*/  FADD R11, -R11, R4 ;  /* 0x000000040b0b7221 */ /* 0x000fe20000000100 */
[----:B------:R-:W-:Y:S01]  /*2dd0*/  FADD R23, -R23, R3 ;  /* 0x0000000317177221 */ /* 0x000fe20000000100 */
[----:B0-----:R-:W-:Y:S01]  /*2de0*/  MOV R12, UR14 ;  /* 0x0000000e000c7c02 */ /* 0x001fe20008000f00 */
[----:B------:R-:W-:Y:S01]  /*2df0*/  FADD R8, -R8, R29 ;  /* 0x0000001d08087221 */ /* 0x000fe20000000100 */
[----:B------:R-:W-:Y:S01]  /*2e00*/  FADD R6, -R6, R11 ;  /* 0x0000000b06067221 */ /* 0x000fe20000000100 */
[----:B------:R-:W-:Y:S01]  /*2e10*/  FADD R10, -R10, R23 ;  /* 0x000000170a0a7221 */ /* 0x000fe20000000100 */
[----:B------:R-:W-:Y:S01]  /*2e20*/  LEA R7, R12, R7, 0x1 ;  /* 0x000000070c077211 */ /* 0x000fe200078e08ff */
[----:B------:R-:W-:Y:S01]  /*2e30*/  FADD R9, -R9, R8 ;  /* 0x0000000809097221 */ /* 0x000fe20000000100 */
[----:B------:R-:W-:Y:S01]  /*2e40*/  SEL R11, R5, RZ, P0 ;  /* 0x000000ff050b7207 */ /* 0x000fe20000000000 */
[----:B------:R-:W-:Y:S06]  /*2e50*/  BRA.U UP0, `(.L_x_14) ;  /* 0xfffffff900147547 */ /* 0x000fec000b83ffff */
[----:B------:R-:W-:Y:S05]  /*2e60*/  EXIT ;  /* 0x000000000000794d */ /* 0x000fea0003800000 */
.L_x_15:
        /* <DEDUP_REMOVED lines=9> */
.L_x_23:


//--------------------- .text.acosc_batch_f32     --------------------------
	.section	.text.acosc_batch_f32,"ax",@progbits
	.align	128
        .global         acosc_batch_f32
        .type           acosc_batch_f32,@function
        .size           acosc_batch_f32,(.L_x_24 - acosc_batch_f32)
        .other          acosc_batch_f32,@"STO_CUDA_ENTRY STV_DEFAULT"
acosc_batch_f32:
.text.acosc_batch_f32:
[----:B------:R-:W0:Y:S08]  /*0000*/  LDC R1, c[0x0][0x37c] ;  /* 0x0000df00ff017b82 */ /* 0x000e300000000800 */
[----:B------:R-:W1:Y:S01]  /*0010*/  LDC R15, c[0x0][0x390] ;  /* 0x0000e400ff0f7b82 */ /* 0x000e620000000800 */
[----:B0-----:R-:W-:-:S04]  /*0020*/  IADD3 R1, PT, PT, R1, -0xb8, RZ ;  /* 0xffffff4801017810 */ /* 0x001fc80007ffe0ff */
[C---:B------:R-:W-:Y:S02]  /*0030*/  R2UR UR11, R1.reuse ;  /* 0x00000000010b72ca */ /* 0x040fe400000e0000 */
[----:B------:R-:W-:Y:S02]  /*0040*/  R2UR UR10, R1 ;  /* 0x00000000010a72ca */ /* 0x000fe400000e0000 */
[----:B-1----:R-:W-:-:S13]  /*0050*/  ISETP.GE.AND P0, PT, R15, 0x1, PT ;  /* 0x000000010f00780c */ /* 0x002fda0003f06270 */
[----:B------:R-:W-:Y:S05]  /*0060*/  @!P0 EXIT ;  /* 0x000000000000894d */ /* 0x000fea0003800000 */
[----:B------:R-:W0:Y:S01]  /*0070*/  S2R R2, SR_TID.X ;  /* 0x0000000000027919 */ /* 0x000e220000002100 */
[----:B------:R-:W0:Y:S01]  /*0080*/  S2UR UR4, SR_CTAID.X ;  /* 0x00000000000479c3 */ /* 0x000e220000002500 */
[----:B------:R-:W1:Y:S01]  /*0090*/  LDCU.64 UR8, c[0x0][0x358] ;  /* 0x00006b00ff0877ac */ /* 0x000e620008000a00 */
[----:B------:R-:W-:Y:S06]  /*00a0*/  BSSY.RECONVERGENT B0, `(.L_x_16) ;  /* 0x0000012000007945 */ /* 0x000fec0003800200 */
[----:B------:R-:W2:Y:S01]  /*00b0*/  LDC R11, c[0x0][0x360] ;  /* 0x0000d800ff0b7b82 */ /* 0x000ea20000000800 */
[----:B0-----:R-:W-:Y:S01]  /*00c0*/  LOP3.LUT P0, RZ, R2, UR4, RZ, 0xfc, !PT ;  /* 0x0000000402ff7c12 */ /* 0x001fe2000f80fcff */
[----:B--2---:R-:W-:-:S05]  /*00d0*/  IMAD R0, R11, UR4, R2 ;  /* 0x000000040b007c24 */ /* 0x004fca000f8e0202 */
[----:B------:R-:W-:-:S13]  /*00e0*/  ISETP.GE.AND P1, PT, R0, R15, PT ;  /* 0x0000000f0000720c */ /* 0x000fda0003f26270 */
[----:B-1----:R-:W-:Y:S05]  /*00f0*/  @P1 BRA `(.L_x_17) ;  /* 0x0000000000301947 */ /* 0x002fea0003800000 */
[----:B------:R-:W0:Y:S01]  /*0100*/  LDC.64 R6, c[0x0][0x398] ;  /* 0x0000e600ff067b82 */ /* 0x000e220000000a00 */
[----:B------:R-:W1:Y:S01]  /*0110*/  LDCU UR5, c[0x0][0x370] ;  /* 0x00006e00ff0577ac */ /* 0x000e620008000800 */
[----:B------:R-:W-:-:S06]  /*0120*/  MOV R13, 0x7fffffff ;  /* 0x7fffffff000d7802 */ /* 0x000fcc0000000f00 */
[----:B------:R-:W2:Y:S01]  /*0130*/  LDC.64 R8, c[0x0][0x3a0] ;  /* 0x0000e800ff087b82 */ /* 0x000ea20000000a00 */
[----:B-1----:R-:W-:-:S07]  /*0140*/  IMAD R11, R11, UR5, RZ ;  /* 0x000000050b0b7c24 */ /* 0x002fce000f8e02ff */
.L_x_18:
[----:B0-----:R-:W-:-:S04]  /*0150*/  IMAD.WIDE R2, R0, 0x4, R6 ;  /* 0x0000000400027825 */ /* 0x001fc800078e0206 */
[----:B--2---:R-:W-:Y:S01]  /*0160*/  IMAD.WIDE R4, R0, 0x4, R8 ;  /* 0x0000000400047825 */ /* 0x004fe200078e0208 */
[----:B------:R1:W-:Y:S01]  /*0170*/  STG.E desc[UR8][R2.64], R13 ;  /* 0x0000000d02007986 */ /* 0x0003e2000c101908 */
[----:B------:R-:W-:-:S03]  /*0180*/  IADD3 R0, PT, PT, R11, R0, RZ ;  /* 0x000000000b007210 */ /* 0x000fc60007ffe0ff */
[----:B------:R1:W-:Y:S01]  /*0190*/  STG.E desc[UR8][R4.64], R13 ;  /* 0x0000000d04007986 */ /* 0x0003e2000c101908 */
[----:B------:R-:W-:-:S13]  /*01a0*/  ISETP.GE.AND P1, PT, R0, R15, PT ;  /* 0x0000000f0000720c */ /* 0x000fda0003f26270 */
[----:B-1----:R-:W-:Y:S05]  /*01b0*/  @!P1 BRA `(.L_x_18) ;  /* 0xfffffffc00e49947 */ /* 0x002fea000383ffff */
.L_x_17:
[----:B------:R-:W-:Y:S05]  /*01c0*/  BSYNC.RECONVERGENT B0 ;  /* 0x0000000000007941 */ /* 0x000fea0003800200 */
.L_x_16:
[----:B------:R-:W-:Y:S06]  /*01d0*/  BAR.SYNC.DEFER_BLOCKING 0x0 ;  /* 0x0000000000007b1d */ /* 0x000fec0000010000 */
[----:B------:R-:W-:Y:S05]  /*01e0*/  @P0 EXIT ;  /* 0x000000000000094d */ /* 0x000fea0003800000 */
[----:B------:R-:W0:Y:S02]  /*01f0*/  LDC R0, c[0x0][0x394] ;  /* 0x0000e500ff007b82 */ /* 0x000e240000000800 */
[----:B0-----:R-:W-:-:S04]  /*0200*/  VIMNMX R20, PT, PT, RZ, R0, !PT ;  /* 0x00000000ff147248 */ /* 0x001fc80007fe0100 */
[----:B------:R-:W-:-:S04]  /*0210*/  IADD3 R2, PT, PT, -R20, R15, RZ ;  /* 0x0000000f14027210 */ /* 0x000fc80007ffe1ff */
[----:B------:R-:W-:-:S04]  /*0220*/  ISETP.GE.AND P0, PT, R2, 0x27, PT ;  /* 0x000000270200780c */ /* 0x000fc80003f06270 */
[----:B------:R-:W-:-:S13]  /*0230*/  ISETP.GE.OR P0, PT, R0, R15, !P0 ;  /* 0x0000000f0000720c */ /* 0x000fda0004706670 */
[----:B------:R-:W-:Y:S05]  /*0240*/  @P0 EXIT ;  /* 0x000000000000094d */ /* 0x000fea0003800000 */
[----:B------:R-:W0:Y:S08]  /*0250*/  LDC.64 R12, c[0x0][0x380] ;  /* 0x0000e000ff0c7b82 */ /* 0x000e300000000a00 */
[----:B------:R-:W1:Y:S01]  /*0260*/  LDC.64 R10, c[0x0][0x388] ;  /* 0x0000e200ff0a7b82 */ /* 0x000e620000000a00 */
[----:B0-----:R-:W-:-:S05]  /*0270*/  IMAD.WIDE.U32 R18, R20, 0x4, R12 ;  /* 0x0000000414127825 */ /* 0x001fca00078e000c */
[----:B------:R-:W2:Y:S01]  /*0280*/  LDG.E.CONSTANT R0, desc[UR8][R18.64] ;  /* 0x0000000812007981 */ /* 0x000ea2000c1e9900 */
[----:B-1----:R-:W-:-:S03]  /*0290*/  IMAD.WIDE.U32 R16, R20, 0x4, R10 ;  /* 0x0000000414107825 */ /* 0x002fc600078e000a */
[----:B------:R-:W3:Y:S04]  /*02a0*/  LDG.E.CONSTANT R21, desc[UR8][R18.64+0x4] ;  /* 0x0000040812157981 */ /* 0x000ee8000c1e9900 */
[----:B------:R-:W2:Y:S04]  /*02b0*/  LDG.E.CONSTANT R5, desc[UR8][R16.64] ;  /* 0x0000000810057981 */ /* 0x000ea8000c1e9900 */
[----:B------:R-:W3:Y:S04]  /*02c0*/  LDG.E.CONSTANT R4, desc[UR8][R16.64+0x4] ;  /* 0x0000040810047981 */ /* 0x000ee8000c1e9900 */
[----:B------:R-:W4:Y:S04]  /*02d0*/  LDG.E.CONSTANT R14, desc[UR8][R18.64+0x8] ;  /* 0x00000808120e7981 */ /* 0x000f28000c1e9900 */
[----:B------:R-:W4:Y:S04]  /*02e0*/  LDG.E.CONSTANT R25, desc[UR8][R16.64+0x8] ;  /* 0x0000080810197981 */ /* 0x000f28000c1e9900 */
[----:B------:R-:W5:Y:S04]  /*02f0*/  LDG.E.CONSTANT R22, desc[UR8][R18.64+0xc] ;  /* 0x00000c0812167981 */ /* 0x000f68000c1e9900 */
[----:B------:R-:W5:Y:S04]  /*0300*/  LDG.E.CONSTANT R23, desc[UR8][R16.64+0xc] ;  /* 0x00000c0810177981 */ /* 0x000f68000c1e9900 */
[----:B------:R-:W5:Y:S04]  /*0310*/  LDG.E.CONSTANT R2, desc[UR8][R18.64+0x10] ;  /* 0x0000100812027981 */ /* 0x000f68000c1e9900 */
[----:B------:R-:W5:Y:S04]  /*0320*/  LDG.E.CONSTANT R9, desc[UR8][R16.64+0x10] ;  /* 0x0000100810097981 */ /* 0x000f68000c1e9900 */
[----:B------:R-:W5:Y:S04]  /*0330*/  LDG.E.CONSTANT R8, desc[UR8][R18.64+0x14] ;  /* 0x0000140812087981 */ /* 0x000f68000c1e9900 */
[----:B------:R-:W5:Y:S04]  /*0340*/  LDG.E.CONSTANT R3, desc[UR8][R16.64+0x14] ;  /* 0x0000140810037981 */ /* 0x000f68000c1e9900 */
[----:B------:R-:W5:Y:S04]  /*0350*/  LDG.E.CONSTANT R6, desc[UR8][R18.64+0x18] ;  /* 0x0000180812067981 */ /* 0x000f68000c1e9900 */
[----:B------:R-:W5:Y:S04]  /*0360*/  LDG.E.CONSTANT R7, desc[UR8][R16.64+0x18] ;  /* 0x0000180810077981 */ /* 0x000f68000c1e9900 */
[----:B------:R-:W5:Y:S01]  /*0370*/  LDG.E.CONSTANT R29, desc[UR8][R18.64+0x24] ;  /* 0x00002408121d7981 */ /* 0x000f62000c1e9900 */
[----:B--2---:R-:W-:-:S04]  /*0380*/  FADD R0, R0, R5 ;  /* 0x0000000500007221 */ /* 0x004fc80000000000 */
[----:B------:R-:W-:Y:S01]  /*0390*/  FFMA R5, R0, 0.5, RZ ;  /* 0x3f00000000057823 */ /* 0x000fe200000000ff */
[----:B---3--:R-:W-:-:S03]  /*03a0*/  FADD R21, R21, R4 ;  /* 0x0000000415157221 */ /* 0x008fc60000000000 */
[----:B------:R-:W-:-:S04]  /*03b0*/  FFMA R4, R0, -0.5, R5 ;  /* 0xbf00000000047823 */ /* 0x000fc80000000005 */
[----:B------:R-:W-:-:S04]  /*03c0*/  FFMA R4, R21, 0.5, -R4 ;  /* 0x3f00000015047823 */ /* 0x000fc80000000804 */
[----:B------:R-:W-:-:S04]  /*03d0*/  FADD R24, R5, R4 ;  /* 0x0000000405187221 */ /* 0x000fc80000000000 */
[----:B------:R-:W-:Y:S01]  /*03e0*/  FADD R5, -R5, R24 ;  /* 0x0000001805057221 */ /* 0x000fe20000000100 */
[----:B----4-:R-:W-:-:S03]  /*03f0*/  FADD R14, R14, R25 ;  /* 0x000000190e0e7221 */ /* 0x010fc60000000000 */
[----:B------:R-:W-:Y:S01]  /*0400*/  FADD R27, -R4, R5 ;  /* 0x00000005041b7221 */ /* 0x000fe20000000100 */
[----:B-----5:R-:W-:Y:S01]  /*0410*/  FADD R22, R22, R23 ;  /* 0x0000001716167221 */ /* 0x020fe20000000000 */
[----:B------:R-:W2:Y:S02]  /*0420*/  LDG.E.CONSTANT R4, desc[UR8][R18.64+0x1c] ;  /* 0x00001c0812047981 */ /* 0x000ea4000c1e9900 */
[----:B------:R-:W-:Y:S01]  /*0430*/  FFMA R27, R14, 0.5, -R27 ;  /* 0x3f0000000e1b7823 */ /* 0x000fe2000000081b */
[----:B------:R-:W-:Y:S01]  /*0440*/  FADD R2, R2, R9 ;  /* 0x0000000902027221 */ /* 0x000fe20000000000 */
[----:B------:R-:W2:Y:S02]  /*0450*/  LDG.E.CONSTANT R5, desc[UR8][R16.64+0x1c] ;  /* 0x00001c0810057981 */ /* 0x000ea4000c1e9900 */
[----:B------:R-:W-:-:S04]  /*0460*/  FADD R25, R24, R27 ;  /* 0x0000001b18197221 */ /* 0x000fc80000000000 */
[----:B------:R-:W-:-:S04]  /*0470*/  FADD R24, -R24, R25 ;  /* 0x0000001918187221 */ /* 0x000fc80000000100 */
[----:B------:R-:W-:-:S04]  /*0480*/  FADD R27, -R27, R24 ;  /* 0x000000181b1b7221 */ /* 0x000fc80000000100 */
[----:B------:R-:W-:-:S04]  /*0490*/  FFMA R26, R22, 0.5, -R27 ;  /* 0x3f000000161a7823 */ /* 0x000fc8000000081b */
[----:B------:R-:W-:-:S04]  /*04a0*/  FADD R24, R25, R26 ;  /* 0x0000001a19187221 */ /* 0x000fc80000000000 */
[----:B------:R-:W-:Y:S01]  /*04b0*/  FADD R25, -R25, R24 ;  /* 0x0000001819197221 */ /* 0x000fe20000000100 */
[----:B------:R-:W-:-:S03]  /*04c0*/  FMUL R2, R2, 0.5 ;  /* 0x3f00000002027820 */ /* 0x000fc60000400000 */
[----:B------:R-:W-:Y:S01]  /*04d0*/  FADD R25, -R26, R25 ;  /* 0x000000191a197221 */ /* 0x000fe20000000100 */
[----:B------:R-:W-:Y:S01]  /*04e0*/  FADD R3, R8, R3 ;  /* 0x0000000308037221 */ /* 0x000fe20000000000 */
[----:B------:R-:W3:Y:S02]  /*04f0*/  LDG.E.CONSTANT R26, desc[UR8][R16.64+0x24] ;  /* 0x00002408101a7981 */ /* 0x000ee4000c1e9900 */
[----:B------:R-:W-:-:S04]  /*0500*/  FADD R25, -R25, R2 ;  /* 0x0000000219197221 */ /* 0x000fc80000000100 */
[----:B------:R-:W-:-:S04]  /*0510*/  FADD R23, R24, R25 ;  /* 0x0000001918177221 */ /* 0x000fc80000000000 */
[----:B------:R-:W-:Y:S01]  /*0520*/  FADD R24, -R24, R23 ;  /* 0x0000001718187221 */ /* 0x000fe20000000100 */
[----:B------:R-:W-:-:S03]  /*0530*/  FMUL R3, R3, 0.5 ;  /* 0x3f00000003037820 */ /* 0x000fc60000400000 */
[----:B------:R-:W-:-:S04]  /*0540*/  FADD R9, -R25, R24 ;  /* 0x0000001819097221 */ /* 0x000fc80000000100 */
[----:B------:R-:W-:-:S04]  /*0550*/  FADD R8, -R9, R3 ;  /* 0x0000000309087221 */ /* 0x000fc80000000100 */
[----:B------:R-:W-:-:S04]  /*0560*/  FADD R24, R23, R8 ;  /* 0x0000000817187221 */ /* 0x000fc80000000000 */
[----:B------:R-:W-:-:S04]  /*0570*/  FADD R25, -R23, R24 ;  /* 0x0000001817197221 */ /* 0x000fc80000000100 */
[----:B------:R-:W-:Y:S02]  /*0580*/  FADD R27, -R8, R25 ;  /* 0x00000019081b7221 */ /* 0x000fe40000000100 */
[----:B------:R-:W4:Y:S04]  /*0590*/  LDG.E.CONSTANT R8, desc[UR8][R18.64+0x20] ;  /* 0x0000200812087981 */ /* 0x000f28000c1e9900 */
[----:B------:R-:W4:Y:S01]  /*05a0*/  LDG.E.CONSTANT R25, desc[UR8][R16.64+0x20] ;  /* 0x0000200810197981 */ /* 0x000f22000c1e9900 */
[----:B------:R-:W-:-:S04]  /*05b0*/  FADD R6, R6, R7 ;  /* 0x0000000706067221 */ /* 0x000fc80000000000 */
[----:B------:R-:W-:-:S04]  /*05c0*/  FMUL R6, R6, 0.5 ;  /* 0x3f00000006067820 */ /* 0x000fc80000400000 */
[----:B------:R-:W-:-:S04]  /*05d0*/  FADD R7, -R27, R6 ;  /* 0x000000061b077221 */ /* 0x000fc80000000100 */
[----:B------:R-:W-:-:S04]  /*05e0*/  FADD R27, R24, R7 ;  /* 0x00000007181b7221 */ /* 0x000fc80000000000 */
[----:B------:R-:W-:-:S04]  /*05f0*/  FADD R24, -R24, R27 ;  /* 0x0000001b18187221 */ /* 0x000fc80000000100 */
[----:B------:R-:W-:Y:S01]  /*0600*/  FADD R24, -R7, R24 ;  /* 0x0000001807187221 */ /* 0x000fe20000000100 */
[----:B--2---:R-:W-:-:S04]  /*0610*/  FADD R4, R4, R5 ;  /* 0x0000000504047221 */ /* 0x004fc80000000000 */
[----:B------:R-:W-:-:S04]  /*0620*/  FMUL R7, R4, 0.5 ;  /* 0x3f00000004077820 */ /* 0x000fc80000400000 */
[----:B------:R-:W-:-:S04]  /*0630*/  FADD R24, -R24, R7 ;  /* 0x0000000718187221 */ /* 0x000fc80000000100 */
[----:B------:R-:W-:-:S04]  /*0640*/  FADD R5, R27, R24 ;  /* 0x000000181b057221 */ /* 0x000fc80000000000 */
[----:B------:R-:W-:-:S04]  /*0650*/  FADD R4, -R27, R5 ;  /* 0x000000051b047221 */ /* 0x000fc80000000100 */
[----:B------:R-:W-:Y:S01]  /*0660*/  FADD R27, -R24, R4 ;  /* 0x00000004181b7221 */ /* 0x000fe20000000100 */
[----:B----4-:R-:W-:Y:S02]  /*0670*/  FADD R4, R8, R25 ;  /* 0x0000001908047221 */ /* 0x010fe40000000000 */
[----:B------:R-:W2:Y:S04]  /*0680*/  LDG.E.CONSTANT R8, desc[UR8][R18.64+0x28] ;  /* 0x0000280812087981 */ /* 0x000ea8000c1e9900 */
[----:B------:R-:W2:Y:S01]  /*0690*/  LDG.E.CONSTANT R25, desc[UR8][R16.64+0x28] ;  /* 0x0000280810197981 */ /* 0x000ea2000c1e9900 */
[----:B------:R-:W-:-:S04]  /*06a0*/  FMUL R4, R4, 0.5 ;  /* 0x3f00000004047820 */ /* 0x000fc80000400000 */
[----:B------:R-:W-:Y:S02]  /*06b0*/  FADD R28, -R27, R4 ;  /* 0x000000041b1c7221 */ /* 0x000fe40000000100 */
[----:B------:R-:W4:Y:S02]  /*06c0*/  LDG.E.CONSTANT R27, desc[UR8][R18.64+0x2c] ;  /* 0x00002c08121b7981 */ /* 0x000f24000c1e9900 */
[----:B------:R-:W-:-:S04]  /*06d0*/  FADD R24, R5, R28 ;  /* 0x0000001c05187221 */ /* 0x000fc80000000000 */
[----:B------:R-:W-:-:S04]  /*06e0*/  FADD R5, -R5, R24 ;  /* 0x0000001805057221 */ /* 0x000fc80000000100 */
[----:B------:R-:W-:Y:S01]  /*06f0*/  FADD R28, -R28, R5 ;  /* 0x000000051c1c7221 */ /* 0x000fe20000000100 */
[----:B---3--:R-:W-:Y:S02]  /*0700*/  FADD R5, R29, R26 ;  /* 0x0000001a1d057221 */ /* 0x008fe40000000000 */
[----:B------:R-:W4:Y:S02]  /*0710*/  LDG.E.CONSTANT R26, desc[UR8][R16.64+0x2c] ;  /* 0x00002c08101a7981 */ /* 0x000f24000c1e9900 */
[----:B------:R-:W-:-:S04]  /*0720*/  FMUL R5, R5, 0.5 ;  /* 0x3f00000005057820 */ /* 0x000fc80000400000 */
[----:B------:R-:W-:Y:S01]  /*0730*/  FADD R29, -R28, R5 ;  /* 0x000000051c1d7221 */ /* 0x000fe20000000100 */
[----:B------:R0:W-:Y:S03]  /*0740*/  STL.64 [R1+0x30], R6 ;  /* 0x0000300601007387 */ /* 0x0001e60000100a00 */
[----:B0-----:R-:W-:-:S04]  /*0750*/  FADD R7, R24, R29 ;  /* 0x0000001d18077221 */ /* 0x001fc80000000000 */
[----:B------:R-:W-:-:S04]  /*0760*/  FADD R24, -R24, R7 ;  /* 0x0000000718187221 */ /* 0x000fc80000000100 */
[----:B------:R-:W-:Y:S01]  /*0770*/  FADD R29, -R29, R24 ;  /* 0x000000181d1d7221 */ /* 0x000fe20000000100 */
[----:B--2---:R-:W-:Y:S02]  /*0780*/  FADD R6, R8, R25 ;  /* 0x0000001908067221 */ /* 0x004fe40000000000 */
[----:B------:R-:W2:Y:S04]  /*0790*/  LDG.E.CONSTANT R8, desc[UR8][R18.64+0x30] ;  /* 0x0000300812087981 */ /* 0x000ea8000c1e9900 */
[----:B------:R-:W2:Y:S01]  /*07a0*/  LDG.E.CONSTANT R25, desc[UR8][R16.64+0x30] ;  /* 0x0000300810197981 */ /* 0x000ea2000c1e9900 */
[----:B------:R-:W-:-:S04]  /*07b0*/  FMUL R6, R6, 0.5 ;  /* 0x3f00000006067820 */ /* 0x000fc80000400000 */
[----:B------:R-:W-:-:S04]  /*07c0*/  FADD R28, -R29, R6 ;  /* 0x000000061d1c7221 */ /* 0x000fc80000000100 */
[----:B------:R-:W-:-:S04]  /*07d0*/  FADD R24, R7, R28 ;  /* 0x0000001c07187221 */ /* 0x000fc80000000000 */
[----:B------:R-:W-:-:S04]  /*07e0*/  FADD R7, -R7, R24 ;  /* 0x0000001807077221 */ /* 0x000fc80000000100 */
[----:B------:R-:W-:Y:S01]  /*07f0*/  FADD R28, -R28, R7 ;  /* 0x000000071c1c7221 */ /* 0x000fe20000000100 */
[----:B----4-:R-:W-:Y:S02]  /*0800*/  FADD R7, R27, R26 ;  /* 0x0000001a1b077221 */ /* 0x010fe40000000000 */
[----:B------:R-:W3:Y:S04]  /*0810*/  LDG.E.CONSTANT R27, desc[UR8][R18.64+0x34] ;  /* 0x00003408121b7981 */ /* 0x000ee8000c1e9900 */
[----:B------:R-:W3:Y:S01]  /*0820*/  LDG.E.CONSTANT R26, desc[UR8][R16.64+0x34] ;  /* 0x00003408101a7981 */ /* 0x000ee2000c1e9900 */
        /* <DEDUP_REMOVED lines=14> */
[----:B---3--:R-:W-:Y:S02]  /*0910*/  FADD R5, R27, R26 ;  /* 0x0000001a1b057221 */ /* 0x008fe40000000000 */
        /* <DEDUP_REMOVED lines=111> */
[----:B------:R-:W2:Y:S02]  /*1010*/  LDG.E.CONSTANT R8, desc[UR8][R18.64+0x70] ;  /* 0x0000700812087981 */ /* 0x000ea4000c1e9900 */
[----:B------:R-:W-:Y:S02]  /*1020*/  FMUL R6, R6, 0.5 ;  /* 0x3f00000006067820 */ /* 0x000fe40000400000 */
[----:B------:R-:W2:Y:S02]  /*1030*/  LDG.E.CONSTANT R25, desc[UR8][R16.64+0x70] ;  /* 0x0000700810197981 */ /* 0x000ea4000c1e9900 */
[----:B------:R-:W-:Y:S02]  /*1040*/  FADD R28, -R29, R6 ;  /* 0x000000061d1c7221 */ /* 0x000fe40000000100 */
[----:B------:R-:W4:Y:S02]  /*1050*/  LDG.E.CONSTANT R29, desc[UR8][R18.64+0x74] ;  /* 0x00007408121d7981 */ /* 0x000f24000c1e9900 */
[----:B------:R-:W-:-:S04]  /*1060*/  FADD R24, R7, R28 ;  /* 0x0000001c07187221 */ /* 0x000fc80000000000 */
[----:B------:R-:W-:-:S04]  /*1070*/  FADD R7, -R7, R24 ;  /* 0x0000001807077221 */ /* 0x000fc80000000100 */
[----:B------:R-:W-:Y:S01]  /*1080*/  FADD R28, -R28, R7 ;  /* 0x000000071c1c7221 */ /* 0x000fe20000000100 */
[----:B---3--:R-:W-:Y:S02]  /*1090*/  FADD R7, R27, R26 ;  /* 0x0000001a1b077221 */ /* 0x008fe40000000000 */
[----:B------:R-:W4:Y:S04]  /*10a0*/  LDG.E.CONSTANT R26, desc[UR8][R16.64+0x74] ;  /* 0x00007408101a7981 */ /* 0x000f28000c1e9900 */
[----:B------:R0:W-:Y:S04]  /*10b0*/  STL.64 [R1+0x78], R4 ;  /* 0x0000780401007387 */ /* 0x0001e80000100a00 */
[----:B------:R-:W3:Y:S04]  /*10c0*/  LDG.E.CONSTANT R27, desc[UR8][R16.64+0x78] ;  /* 0x00007808101b7981 */ /* 0x000ee8000c1e9900 */
[----:B0-----:R-:W3:Y:S01]  /*10d0*/  LDG.E.CONSTANT R4, desc[UR8][R18.64+0x78] ;  /* 0x0000780812047981 */ /* 0x001ee2000c1e9900 */
[----:B------:R-:W-:-:S04]  /*10e0*/  FMUL R7, R7, 0.5 ;  /* 0x3f00000007077820 */ /* 0x000fc80000400000 */
[----:B------:R-:W-:-:S04]  /*10f0*/  FADD R31, -R28, R7 ;  /* 0x000000071c1f7221 */ /* 0x000fc80000000100 */
[C---:B------:R-:W-:Y:S01]  /*1100*/  FADD R5, R24.reuse, R31 ;  /* 0x0000001f18057221 */ /* 0x040fe20000000000 */
[----:B------:R0:W-:Y:S03]  /*1110*/  STL.64 [R1+0x80], R6 ;  /* 0x0000800601007387 */ /* 0x0001e60000100a00 */
[----:B------:R-:W-:-:S04]  /*1120*/  FADD R24, -R24, R5 ;  /* 0x0000000518187221 */ /* 0x000fc80000000100 */
[----:B------:R-:W-:Y:S01]  /*1130*/  FADD R31, -R31, R24 ;  /* 0x000000181f1f7221 */ /* 0x000fe20000000100 */
[----:B0-----:R-:W5:Y:S04]  /*1140*/  LDG.E.CONSTANT R6, desc[UR8][R18.64+0x80] ;  /* 0x0000800812067981 */ /* 0x001f68000c1e9900 */
[----:B------:R-:W5:Y:S01]  /*1150*/  LDG.E.CONSTANT R7, desc[UR8][R16.64+0x80] ;  /* 0x0000800810077981 */ /* 0x000f62000c1e9900 */
[----:B--2---:R-:W-:-:S04]  /*1160*/  FADD R8, R8, R25 ;  /* 0x0000001908087221 */ /* 0x004fc80000000000 */
[----:B------:R-:W-:Y:S01]  /*1170*/  FMUL R24, R8, 0.5 ;  /* 0x3f00000008187820 */ /* 0x000fe20000400000 */
[----:B----4-:R-:W-:Y:S02]  /*1180*/  FADD R25, R29, R26 ;  /* 0x0000001a1d197221 */ /* 0x010fe40000000000 */
[----:B------:R-:W2:Y:S04]  /*1190*/  LDG.E.CONSTANT R29, desc[UR8][R18.64+0x7c] ;  /* 0x00007c08121d7981 */ /* 0x000ea8000c1e9900 */
[----:B------:R-:W2:Y:S01]  /*11a0*/  LDG.E.CONSTANT R26, desc[UR8][R16.64+0x7c] ;  /* 0x00007c08101a7981 */ /* 0x000ea2000c1e9900 */
[----:B------:R-:W-:-:S04]  /*11b0*/  FADD R28, -R31, R24 ;  /* 0x000000181f1c7221 */ /* 0x000fc80000000100 */
[----:B------:R-:W-:Y:S01]  /*11c0*/  FADD R8, R5, R28 ;  /* 0x0000001c05087221 */ /* 0x000fe20000000000 */
[----:B------:R-:W-:-:S03]  /*11d0*/  FMUL R25, R25, 0.5 ;  /* 0x3f00000019197820 */ /* 0x000fc60000400000 */
[----:B------:R-:W-:-:S04]  /*11e0*/  FADD R5, -R5, R8 ;  /* 0x0000000805057221 */ /* 0x000fc80000000100 */
[----:B------:R-:W-:Y:S01]  /*11f0*/  FADD R28, -R28, R5 ;  /* 0x000000051c1c7221 */ /* 0x000fe20000000100 */
[----:B------:R0:W-:Y:S03]  /*1200*/  STL.64 [R1+0x88], R24 ;  /* 0x0000881801007387 */ /* 0x0001e60000100a00 */
[----:B------:R-:W-:Y:S01]  /*1210*/  FADD R31, -R28, R25 ;  /* 0x000000191c1f7221 */ /* 0x000fe20000000100 */
[----:B0-----:R-:W4:Y:S04]  /*1220*/  LDG.E.CONSTANT R24, desc[UR8][R18.64+0x84] ;  /* 0x0000840812187981 */ /* 0x001f28000c1e9900 */
[----:B------:R-:W4:Y:S01]  /*1230*/  LDG.E.CONSTANT R25, desc[UR8][R16.64+0x84] ;  /* 0x0000840810197981 */ /* 0x000f22000c1e9900 */
[----:B------:R-:W-:Y:S01]  /*1240*/  FADD R5, R8, R31 ;  /* 0x0000001f08057221 */ /* 0x000fe20000000000 */
[----:B---3--:R-:W-:-:S03]  /*1250*/  FADD R4, R4, R27 ;  /* 0x0000001b04047221 */ /* 0x008fc60000000000 */
[----:B------:R-:W-:Y:S01]  /*1260*/  FADD R8, -R8, R5 ;  /* 0x0000000508087221 */ /* 0x000fe20000000100 */
[----:B------:R-:W-:-:S03]  /*1270*/  FMUL R4, R4, 0.5 ;  /* 0x3f00000004047820 */ /* 0x000fc60000400000 */
[----:B------:R-:W-:-:S04]  /*1280*/  FADD R31, -R31, R8 ;  /* 0x000000081f1f7221 */ /* 0x000fc80000000100 */
[----:B------:R-:W-:Y:S01]  /*1290*/  FADD R28, -R31, R4 ;  /* 0x000000041f1c7221 */ /* 0x000fe20000000100 */
[----:B-----5:R-:W-:Y:S01]  /*12a0*/  FADD R6, R6, R7 ;  /* 0x0000000706067221 */ /* 0x020fe20000000000 */
[----:B------:R-:W3:Y:S02]  /*12b0*/  LDG.E.CONSTANT R31, desc[UR8][R16.64+0x88] ;  /* 0x00008808101f7981 */ /* 0x000ee4000c1e9900 */
[----:B------:R-:W-:-:S04]  /*12c0*/  FADD R8, R5, R28 ;  /* 0x0000001c05087221 */ /* 0x000fc80000000000 */
[----:B------:R-:W-:-:S04]  /*12d0*/  FADD R5, -R5, R8 ;  /* 0x0000000805057221 */ /* 0x000fc80000000100 */
[----:B------:R-:W-:Y:S01]  /*12e0*/  FADD R28, -R28, R5 ;  /* 0x000000051c1c7221 */ /* 0x000fe20000000100 */
[----:B------:R-:W-:Y:S01]  /*12f0*/  FMUL R6, R6, 0.5 ;  /* 0x3f00000006067820 */ /* 0x000fe20000400000 */
[----:B--2---:R-:W-:-:S04]  /*1300*/  FADD R5, R29, R26 ;  /* 0x0000001a1d057221 */ /* 0x004fc80000000000 */
[----:B------:R-:W-:-:S04]  /*1310*/  FMUL R5, R5, 0.5 ;  /* 0x3f00000005057820 */ /* 0x000fc80000400000 */
[----:B------:R-:W-:-:S04]  /*1320*/  FADD R27, -R28, R5 ;  /* 0x000000051c1b7221 */ /* 0x000fc80000000100 */
[----:B------:R-:W-:-:S04]  /*1330*/  FADD R7, R8, R27 ;  /* 0x0000001b08077221 */ /* 0x000fc80000000000 */
[----:B------:R-:W-:-:S04]  /*1340*/  FADD R8, -R8, R7 ;  /* 0x0000000708087221 */ /* 0x000fc80000000100 */
[----:B------:R-:W-:-:S04]  /*1350*/  FADD R27, -R27, R8 ;  /* 0x000000081b1b7221 */ /* 0x000fc80000000100 */
[----:B------:R-:W-:Y:S02]  /*1360*/  FADD R26, -R27, R6 ;  /* 0x000000061b1a7221 */ /* 0x000fe40000000100 */
[----:B------:R-:W2:Y:S02]  /*1370*/  LDG.E.CONSTANT R27, desc[UR8][R18.64+0x8c] ;  /* 0x00008c08121b7981 */ /* 0x000ea4000c1e9900 */
[----:B------:R-:W-:Y:S01]  /*1380*/  FADD R8, R7, R26 ;  /* 0x0000001a07087221 */ /* 0x000fe20000000000 */
[----:B----4-:R-:W-:-:S03]  /*1390*/  FADD R24, R24, R25 ;  /* 0x0000001918187221 */ /* 0x010fc60000000000 */
[----:B------:R-:W-:-:S04]  /*13a0*/  FADD R7, -R7, R8 ;  /* 0x0000000807077221 */ /* 0x000fc80000000100 */
[----:B------:R-:W-:Y:S01]  /*13b0*/  FADD R26, -R26, R7 ;  /* 0x000000071a1a7221 */ /* 0x000fe20000000100 */
[----:B------:R-:W-:Y:S02]  /*13c0*/  FMUL R7, R24, 0.5 ;  /* 0x3f00000018077820 */ /* 0x000fe40000400000 */
[----:B------:R-:W2:Y:S02]  /*13d0*/  LDG.E.CONSTANT R24, desc[UR8][R16.64+0x8c] ;  /* 0x00008c0810187981 */ /* 0x000ea4000c1e9900 */
[----:B------:R-:W-:-:S04]  /*13e0*/  FADD R29, -R26, R7 ;  /* 0x000000071a1d7221 */ /* 0x000fc80000000100 */
[----:B------:R-:W-:-:S04]  /*13f0*/  FADD R25, R8, R29 ;  /* 0x0000001d08197221 */ /* 0x000fc80000000000 */
[----:B------:R-:W-:-:S04]  /*1400*/  FADD R8, -R8, R25 ;  /* 0x0000001908087221 */ /* 0x000fc80000000100 */
[----:B------:R-:W-:Y:S02]  /*1410*/  FADD R29, -R29, R8 ;  /* 0x000000081d1d7221 */ /* 0x000fe40000000100 */
[----:B------:R-:W3:Y:S04]  /*1420*/  LDG.E.CONSTANT R8, desc[UR8][R18.64+0x88] ;  /* 0x0000880812087981 */ /* 0x000ee8000c1e9900 */
[----:B------:R0:W-:Y:S01]  /*1430*/  STL.64 [R1+0x28], R2 ;  /* 0x0000280201007387 */ /* 0x0001e20000100a00 */
[----:B---3--:R-:W-:-:S04]  /*1440*/  FADD R8, R8, R31 ;  /* 0x0000001f08087221 */ /* 0x008fc80000000000 */
[----:B------:R-:W-:-:S04]  /*1450*/  FMUL R8, R8, 0.5 ;  /* 0x3f00000008087820 */ /* 0x000fc80000400000 */
[----:B------:R-:W-:-:S04]  /*1460*/  FADD R26, -R9, R8 ;  /* 0x00000008091a7221 */ /* 0x000fc80000000100 */
[----:B------:R-:W-:Y:S01]  /*1470*/  FADD R9, R23, R26 ;  /* 0x0000001a17097221 */ /* 0x000fe20000000000 */
[----:B------:R-:W-:Y:S02]  /*1480*/  FADD R28, -R29, R8 ;  /* 0x000000081d1c7221 */ /* 0x000fe40000000100 */
[----:B------:R-:W3:Y:S01]  /*1490*/  LDG.E.CONSTANT R29, desc[UR8][R16.64+0x90] ;  /* 0x00009008101d7981 */ /* 0x000ee2000c1e9900 */
[----:B------:R-:W-:-:S04]  /*14a0*/  FADD R23, -R23, R9 ;  /* 0x0000000917177221 */ /* 0x000fc80000000100 */
[----:B------:R-:W-:Y:S01]  /*14b0*/  FADD R23, -R26, R23 ;  /* 0x000000171a177221 */ /* 0x000fe20000000100 */
[----:B------:R-:W-:-:S04]  /*14c0*/  FADD R26, R25, R28 ;  /* 0x0000001c191a7221 */ /* 0x000fc80000000000 */
[----:B------:R-:W-:Y:S01]  /*14d0*/  FADD R25, -R25, R26 ;  /* 0x0000001a19197221 */ /* 0x000fe20000000100 */
[----:B------:R-:W-:-:S03]  /*14e0*/  FFMA R30, R0, -0.5, -R23 ;  /* 0xbf000000001e7823 */ /* 0x000fc60000000817 */
[----:B------:R-:W-:Y:S01]  /*14f0*/  FADD R25, -R28, R25 ;  /* 0x000000191c197221 */ /* 0x000fe20000000100 */
[----:B------:R-:W-:-:S03]  /*1500*/  FADD R28, R9, R30 ;  /* 0x0000001e091c7221 */ /* 0x000fc60000000000 */
[----:B------:R-:W-:Y:S01]  /*1510*/  FFMA R23, R0, -0.5, -R25 ;  /* 0xbf00000000177823 */ /* 0x000fe20000000819 */
[----:B------:R-:W-:-:S03]  /*1520*/  FADD R9, -R9, R28 ;  /* 0x0000001c09097221 */ /* 0x000fc60000000100 */
[----:B------:R-:W-:Y:S01]  /*1530*/  FADD R25, R26, R23 ;  /* 0x000000171a197221 */ /* 0x000fe20000000000 */
[----:B------:R-:W-:Y:S01]  /*1540*/  FADD R30, -R30, R9 ;  /* 0x000000091e1e7221 */ /* 0x000fe20000000100 */
[----:B--2---:R-:W-:Y:S02]  /*1550*/  FADD R9, R27, R24 ;  /* 0x000000181b097221 */ /* 0x004fe40000000000 */
[----:B------:R-:W-:Y:S02]  /*1560*/  FADD R26, -R26, R25 ;  /* 0x000000191a1a7221 */ /* 0x000fe40000000100 */
[----:B------:R-:W-:Y:S02]  /*1570*/  FMUL R9, R9, 0.5 ;  /* 0x3f00000009097820 */ /* 0x000fe40000400000 */
[----:B------:R-:W-:-:S04]  /*1580*/  FADD R26, -R23, R26 ;  /* 0x0000001a171a7221 */ /* 0x000fc80000000100 */
[--C-:B------:R-:W-:Y:S01]  /*1590*/  FADD R26, -R26, R9.reuse ;  /* 0x000000091a1a7221 */ /* 0x100fe20000000100 */
[----:B------:R-:W-:Y:S02]  /*15a0*/  FADD R27, -R30, R9 ;  /* 0x000000091e1b7221 */ /* 0x000fe40000000100 */
[----:B------:R1:W2:Y:S01]  /*15b0*/  LDG.E.CONSTANT R30, desc[UR8][R16.64+0x94] ;  /* 0x00009408101e7981 */ /* 0x0002a2000c1e9900 */
[----:B------:R-:W-:Y:S01]  /*15c0*/  FADD R0, R25, R26 ;  /* 0x0000001a19007221 */ /* 0x000fe20000000000 */
[----:B------:R-:W-:-:S03]  /*15d0*/  FADD R23, R28, R27 ;  /* 0x0000001b1c177221 */ /* 0x000fc60000000000 */
[----:B------:R-:W-:-:S04]  /*15e0*/  FADD R24, -R25, R0 ;  /* 0x0000000019187221 */ /* 0x000fc80000000100 */
[----:B------:R-:W-:Y:S01]  /*15f0*/  FADD R24, -R26, R24 ;  /* 0x000000181a187221 */ /* 0x000fe20000000100 */
[----:B------:R-:W-:-:S04]  /*1600*/  FADD R26, -R28, R23 ;  /* 0x000000171c1a7221 */ /* 0x000fc80000000100 */
[----:B------:R-:W-:-:S04]  /*1610*/  FADD R26, -R27, R26 ;  /* 0x0000001a1b1a7221 */ /* 0x000fc80000000100 */
[C---:B------:R-:W-:Y:S01]  /*1620*/  FFMA R26, R21.reuse, -0.5, -R26 ;  /* 0xbf000000151a7823 */ /* 0x040fe2000000081a */
[----:B------:R-:W-:-:S04]  /*1630*/  FFMA R21, R21, -0.5, -R24 ;  /* 0xbf00000015157823 */ /* 0x000fc80000000818 */
[----:B0-----:R-:W-:-:S04]  /*1640*/  FADD R3, R0, R21 ;  /* 0x0000001500037221 */ /* 0x001fc80000000000 */
[----:B------:R-:W-:-:S04]  /*1650*/  FADD R0, -R0, R3 ;  /* 0x0000000300007221 */ /* 0x000fc80000000100 */
[----:B------:R-:W-:Y:S02]  /*1660*/  FADD R27, -R21, R0 ;  /* 0x00000000151b7221 */ /* 0x000fe40000000100 */
[----:B------:R-:W3:Y:S04]  /*1670*/  LDG.E.CONSTANT R0, desc[UR8][R18.64+0x90] ;  /* 0x0000900812007981 */ /* 0x000ee8000c1e9900 */
[----:B------:R0:W2:Y:S01]  /*1680*/  LDG.E.CONSTANT R21, desc[UR8][R18.64+0x94] ;  /* 0x0000940812157981 */ /* 0x0000a2000c1e9900 */
[----:B------:R-:W-:-:S03]  /*1690*/  FADD R24, R23, R26 ;  /* 0x0000001a17187221 */ /* 0x000fc60000000000 */
[----:B------:R-:W-:Y:S01]  /*16a0*/  STL [R1+0x10], R2 ;  /* 0x0000100201007387 */ /* 0x000fe20000100800 */
[----:B------:R-:W-:-:S04]  /*16b0*/  FADD R23, -R23, R24 ;  /* 0x0000001817177221 */ /* 0x000fc80000000100 */
[----:B------:R-:W-:Y:S01]  /*16c0*/  FADD R23, -R26, R23 ;  /* 0x000000171a177221 */ /* 0x000fe20000000100 */
[----:B------:R-:W-:Y:S04]  /*16d0*/  STL.64 [R1+0x90], R4 ;  /* 0x0000900401007387 */ /* 0x000fe80000100a00 */
[----:B------:R4:W-:Y:S02]  /*16e0*/  STL.64 [R1+0x98], R6 ;  /* 0x0000980601007387 */ /* 0x0009e40000100a00 */
[----:B----4-:R-:W-:-:S04]  /*16f0*/  IADD3 R6, PT, PT, R20, 0x26, RZ ;  /* 0x0000002614067810 */ /* 0x010fc80007ffe0ff */
[----:B------:R-:W-:Y:S01]  /*1700*/  ISETP.GE.AND P0, PT, R6, R15, PT ;  /* 0x0000000f0600720c */ /* 0x000fe20003f06270 */
[----:B------:R-:W-:Y:S04]  /*1710*/  STL [R1], R8 ;  /* 0x0000000801007387 */ /* 0x000fe80000100800 */
[----:B------:R4:W-:Y:S04]  /*1720*/  STL.64 [R1+0x18], R8 ;  /* 0x0000180801007387 */ /* 0x0009e80000100a00 */
[----:B------:R0:W-:Y:S01]  /*1730*/  STL [R1+0x4], R9 ;  /* 0x0000040901007387 */ /* 0x0001e20000100800 */
[----:B---3--:R-:W-:-:S04]  /*1740*/  FADD R0, R0, R29 ;  /* 0x0000001d00007221 */ /* 0x008fc80000000000 */
[----:B------:R-:W-:-:S04]  /*1750*/  FMUL R2, R0, 0.5 ;  /* 0x3f00000000027820 */ /* 0x000fc80000400000 */
[--C-:B------:R-:W-:Y:S01]  /*1760*/  FADD R0, -R27, R2.reuse ;  /* 0x000000021b007221 */ /* 0x100fe20000000100 */
[----:B------:R-:W-:Y:S01]  /*1770*/  FMUL R27, R25, 0.029411764815449714661 ;  /* 0x3cf0f0f1191b7820 */ /* 0x000fe20000400000 */
[----:B------:R-:W-:Y:S02]  /*1780*/  FADD R23, -R23, R2 ;  /* 0x0000000217177221 */ /* 0x000fe40000000100 */
[C---:B------:R-:W-:Y:S01]  /*1790*/  FADD R25, R3.reuse, R0 ;  /* 0x0000000003197221 */ /* 0x040fe20000000000 */
[----:B------:R-:W-:Y:S01]  /*17a0*/  FFMA R26, R28, 0.20000000298023223877, -R27 ;  /* 0x3e4ccccd1c1a7823 */ /* 0x000fe2000000081b */
[----:B-1----:R-:W-:Y:S02]  /*17b0*/  FADD R16, R24, R23 ;  /* 0x0000001718107221 */ /* 0x002fe40000000000 */
[C---:B------:R-:W-:Y:S01]  /*17c0*/  FADD R27, -R3.reuse, R25 ;  /* 0x00000019031b7221 */ /* 0x040fe20000000100 */
[----:B------:R-:W-:-:S03]  /*17d0*/  FMUL R3, R3, 0.029411764815449714661 ;  /* 0x3cf0f0f103037820 */ /* 0x000fc60000400000 */
[----:B------:R-:W-:Y:S01]  /*17e0*/  FADD R27, -R0, R27 ;  /* 0x0000001b001b7221 */ /* 0x000fe20000000100 */
[C---:B------:R-:W-:Y:S01]  /*17f0*/  FFMA R0, R24.reuse, 0.20000000298023223877, -R3 ;  /* 0x3e4ccccd18007823 */ /* 0x040fe20000000803 */
[----:B------:R-:W-:-:S04]  /*1800*/  FADD R24, -R24, R16 ;  /* 0x0000001018187221 */ /* 0x000fc80000000100 */
[----:B------:R-:W-:-:S04]  /*1810*/  FADD R23, -R23, R24 ;  /* 0x0000001817177221 */ /* 0x000fc80000000100 */
[----:B------:R-:W-:-:S04]  /*1820*/  FFMA R3, R14, -0.5, -R23 ;  /* 0xbf0000000e037823 */ /* 0x000fc80000000817 */
[----:B------:R-:W-:Y:S01]  /*1830*/  FADD R23, R16, R3 ;  /* 0x0000000310177221 */ /* 0x000fe20000000000 */
[----:B------:R-:W-:Y:S01]  /*1840*/  FADD R17, RZ, R26 ;  /* 0x0000001aff117221 */ /* 0x000fe20000000000 */
[----:B0-----:R-:W-:Y:S02]  /*1850*/  FFMA R18, R14, -0.5, -R27 ;  /* 0xbf0000000e127823 */ /* 0x001fe4000000081b */
[----:B------:R-:W-:Y:S02]  /*1860*/  FADD R16, -R16, R23 ;  /* 0x0000001710107221 */ /* 0x000fe40000000100 */
[----:B------:R-:W-:Y:S02]  /*1870*/  FADD R28, R25, R18 ;  /* 0x00000012191c7221 */ /* 0x000fe40000000000 */
[----:B------:R-:W-:Y:S01]  /*1880*/  FADD R14, -R3, R16 ;  /* 0x00000010030e7221 */ /* 0x000fe20000000100 */
[----:B------:R-:W-:Y:S01]  /*1890*/  FADD R3, -R26, R17 ;  /* 0x000000111a037221 */ /* 0x000fe20000000100 */
[----:B------:R-:W-:-:S03]  /*18a0*/  FADD R25, -R25, R28 ;  /* 0x0000001c19197221 */ /* 0x000fc60000000100 */
[----:B------:R-:W-:Y:S01]  /*18b0*/  FADD R16, -R3, R0 ;  /* 0x0000000003107221 */ /* 0x000fe20000000100 */
[----:B--2---:R-:W-:Y:S01]  /*18c0*/  FADD R3, R21, R30 ;  /* 0x0000001e15037221 */ /* 0x004fe20000000000 */
[----:B------:R-:W-:Y:S02]  /*18d0*/  FADD R18, -R18, R25 ;  /* 0x0000001912127221 */ /* 0x000fe40000000100 */
[----:B------:R-:W-:Y:S01]  /*18e0*/  FADD R24, R17, R16 ;  /* 0x0000001011187221 */ /* 0x000fe20000000000 */
[----:B------:R-:W-:-:S03]  /*18f0*/  FMUL R3, R3, 0.5 ;  /* 0x3f00000003037820 */ /* 0x000fc60000400000 */
[----:B------:R-:W-:Y:S01]  /*1900*/  FADD R21, -R17, R24 ;  /* 0x0000001811157221 */ /* 0x000fe20000000100 */
[--C-:B------:R-:W-:Y:S01]  /*1910*/  FADD R17, -R18, R3.reuse ;  /* 0x0000000312117221 */ /* 0x100fe20000000100 */
[----:B------:R-:W-:-:S03]  /*1920*/  FADD R19, -R14, R3 ;  /* 0x000000030e137221 */ /* 0x000fc60000000100 */
[----:B------:R-:W-:Y:S01]  /*1930*/  FADD R14, R28, R17 ;  /* 0x000000111c0e7221 */ /* 0x000fe20000000000 */
[----:B------:R-:W-:Y:S01]  /*1940*/  FADD R21, -R16, R21 ;  /* 0x0000001510157221 */ /* 0x000fe20000000100 */
[C---:B------:R-:W-:Y:S01]  /*1950*/  FMUL R18, R28.reuse, 0.029411764815449714661 ;  /* 0x3cf0f0f11c127820 */ /* 0x040fe20000400000 */
[C---:B------:R-:W-:Y:S01]  /*1960*/  FADD R16, R23.reuse, R19 ;  /* 0x0000001317107221 */ /* 0x040fe20000000000 */
[----:B------:R-:W-:Y:S02]  /*1970*/  FADD R28, -R28, R14 ;  /* 0x0000000e1c1c7221 */ /* 0x000fe40000000100 */
[C---:B------:R-:W-:Y:S01]  /*1980*/  FFMA R18, R23.reuse, 0.20000000298023223877, -R18 ;  /* 0x3e4ccccd17127823 */ /* 0x040fe20000000812 */
[----:B------:R-:W-:Y:S01]  /*1990*/  FADD R30, -R23, R16 ;  /* 0x00000010171e7221 */ /* 0x000fe20000000100 */
[----:B------:R-:W-:Y:S02]  /*19a0*/  FADD R5, -R17, R28 ;  /* 0x0000001c11057221 */ /* 0x000fe40000000100 */
[----:B------:R-:W-:Y:S01]  /*19b0*/  FADD R21, -R21, R18 ;  /* 0x0000001215157221 */ /* 0x000fe20000000100 */
[----:B------:R-:W-:Y:S01]  /*19c0*/  FADD R17, -R19, R30 ;  /* 0x0000001e13117221 */ /* 0x000fe20000000100 */
[----:B------:R-:W-:-:S02]  /*19d0*/  FFMA R5, R22, -0.5, -R5 ;  /* 0xbf00000016057823 */ /* 0x000fc40000000805 */
[----:B------:R-:W-:Y:S01]  /*19e0*/  FADD R19, R24, R21 ;  /* 0x0000001518137221 */ /* 0x000fe20000000000 */
[----:B------:R-:W-:Y:S01]  /*19f0*/  FFMA R17, R22, -0.5, -R17 ;  /* 0xbf00000016117823 */ /* 0x000fe20000000811 */
[----:B------:R-:W-:Y:S02]  /*1a00*/  FADD R4, R14, R5 ;  /* 0x000000050e047221 */ /* 0x000fe40000000000 */
[----:B------:R-:W-:Y:S01]  /*1a10*/  FADD R24, -R24, R19 ;  /* 0x0000001318187221 */ /* 0x000fe20000000100 */
[----:B------:R-:W-:Y:S01]  /*1a20*/  FADD R7, R16, R17 ;  /* 0x0000001110077221 */ /* 0x000fe20000000000 */
[----:B------:R-:W-:Y:S02]  /*1a30*/  FMUL R22, R4, 0.029411764815449714661 ;  /* 0x3cf0f0f104167820 */ /* 0x000fe40000400000 */
[----:B------:R-:W-:Y:S02]  /*1a40*/  FADD R24, -R21, R24 ;  /* 0x0000001815187221 */ /* 0x000fe40000000100 */
[----:B------:R-:W-:-:S04]  /*1a50*/  FFMA R22, R7, 0.20000000298023223877, -R22 ;  /* 0x3e4ccccd07167823 */ /* 0x000fc80000000816 */
[----:B------:R-:W-:Y:S01]  /*1a60*/  FADD R24, -R24, R22 ;  /* 0x0000001618187221 */ /* 0x000fe20000000100 */
[----:B------:R0:W-:Y:S03]  /*1a70*/  STL [R1+0xa0], R26 ;  /* 0x0000a01a01007387 */ /* 0x0001e60000100800 */
[----:B----4-:R-:W-:Y:S01]  /*1a80*/  FADD R8, R19, R24 ;  /* 0x0000001813087221 */ /* 0x010fe20000000000 */
[----:B------:R0:W-:Y:S01]  /*1a90*/  STL [R1+0xa4], R0 ;  /* 0x0000a40001007387 */ /* 0x0001e20000100800 */
[----:B------:R-:W-:-:S03]  /*1aa0*/  FADD R16, -R16, R7 ;  /* 0x0000000710107221 */ /* 0x000fc60000000100 */
[----:B------:R0:W-:Y:S01]  /*1ab0*/  STL [R1+0xa8], R18 ;  /* 0x0000a81201007387 */ /* 0x0001e20000100800 */
[----:B------:R-:W-:-:S03]  /*1ac0*/  FADD R14, -R14, R4 ;  /* 0x000000040e0e7221 */ /* 0x000fc60000000100 */
[----:B------:R0:W-:Y:S01]  /*1ad0*/  STL [R1+0x8], R2 ;  /* 0x0000080201007387 */ /* 0x0001e20000100800 */
[----:B------:R-:W-:-:S03]  /*1ae0*/  FADD R19, -R19, R8 ;  /* 0x0000000813137221 */ /* 0x000fc60000000100 */
[----:B------:R0:W-:Y:S04]  /*1af0*/  STL.64 [R1+0x20], R2 ;  /* 0x0000200201007387 */ /* 0x0001e80000100a00 */
[----:B------:R0:W-:Y:S04]  /*1b00*/  STL [R1+0xc], R3 ;  /* 0x00000c0301007387 */ /* 0x0001e80000100800 */
[----:B------:R0:W-:Y:S01]  /*1b10*/  STL [R1+0xac], R22 ;  /* 0x0000ac1601007387 */ /* 0x0001e20000100800 */
[----:B------:R-:W-:Y:S05]  /*1b20*/  @P0 EXIT ;  /* 0x000000000000094d */ /* 0x000fea0003800000 */
[----:B------:R-:W-:Y:S01]  /*1b30*/  IADD3 R9, PT, PT, R15, -0x27, RZ ;  /* 0xffffffd90f097810 */ /* 0x000fe20007ffe0ff */
[----:B------:R-:W-:Y:S01]  /*1b40*/  FADD R16, -R17, R16 ;  /* 0x0000001011107221 */ /* 0x000fe20000000100 */
[----:B0-----:R-:W-:Y:S01]  /*1b50*/  MOV R22, R8 ;  /* 0x0000000800167202 */ /* 0x001fe20000000f00 */
[----:B------:R-:W-:Y:S01]  /*1b60*/  FADD R3, -R5, R14 ;  /* 0x0000000e05037221 */ /* 0x000fe20000000100 */
[----:B------:R-:W-:Y:S01]  /*1b70*/  ISETP.NE.AND P0, PT, R9, R20, PT ;  /* 0x000000140900720c */ /* 0x000fe20003f05270 */
[----:B------:R-:W-:Y:S02]  /*1b80*/  HFMA2 R0, -RZ, RZ, 0, 2.384185791015625e-07 ;  /* 0x00000004ff007431 */ /* 0x000fe400000001ff */
[----:B------:R-:W-:Y:S01]  /*1b90*/  FADD R23, -R24, R19 ;  /* 0x0000001318177221 */ /* 0x000fe20000000100 */
[----:B------:R-:W-:Y:S01]  /*1ba0*/  HFMA2 R8, -RZ, RZ, 0, 2.384185791015625e-07 ;  /* 0x00000004ff087431 */ /* 0x000fe200000001ff */
[----:B------:R-:W-:Y:S02]  /*1bb0*/  MOV R5, R6 ;  /* 0x0000000600057202 */ /* 0x000fe40000000f00 */
[----:B------:R-:W-:-:S02]  /*1bc0*/  MOV R2, R7 ;  /* 0x0000000700027202 */ /* 0x000fc40000000f00 */
[----:B------:R-:W-:Y:S02]  /*1bd0*/  MOV R24, R16 ;  /* 0x0000001000187202 */ /* 0x000fe40000000f00 */
[----:B------:R-:W-:Y:S02]  /*1be0*/  IADD3 R7, PT, PT, -R20, -0x26, R15 ;  /* 0xffffffda14077810 */ /* 0x000fe40007ffe10f */
[----:B------:R-:W-:Y:S02]  /*1bf0*/  MOV R6, RZ ;  /* 0x000000ff00067202 */ /* 0x000fe40000000f00 */
[----:B------:R-:W-:Y:S01]  /*1c00*/  MOV R14, 0x4 ;  /* 0x00000004000e7802 */ /* 0x000fe20000000f00 */
[----:B------:R-:W-:Y:S06]  /*1c10*/  @!P0 BRA `(.L_x_19) ;  /* 0x0000000800488947 */ /* 0x000fec0003800000 */
[----:B------:R-:W0:Y:S01]  /*1c20*/  LDCU.128 UR12, c[0x0][0x380] ;  /* 0x00007000ff0c77ac */ /* 0x000e220008000c00 */
[----:B------:R-:W-:Y:S02]  /*1c30*/  MOV R14, 0x9c ;  /* 0x0000009c000e7802 */ /* 0x000fe40000000f00 */
[----:B------:R-:W-:Y:S01]  /*1c40*/  MOV R15, 0x0 ;  /* 0x00000000000f7802 */ /* 0x000fe20000000f00 */
[----:B------:R-:W1:Y:S01]  /*1c50*/  LDCU.64 UR4, c[0x0][0x3a0] ;  /* 0x00007400ff0477ac */ /* 0x000e620008000a00 */
[----:B------:R-:W-:Y:S02]  /*1c60*/  LOP3.LUT R21, R7, 0xfffffffe, RZ, 0xc0, !PT ;  /* 0xfffffffe07157812 */ /* 0x000fe400078ec0ff */
[----:B------:R-:W-:Y:S01]  /*1c70*/  IADD3 R0, PT, PT, R1, 0x18, RZ ;  /* 0x0000001801007810 */ /* 0x000fe20007ffe0ff */
[----:B------:R-:W2:Y:S01]  /*1c80*/  LDCU.64 UR6, c[0x0][0x398] ;  /* 0x00007300ff0677ac */ /* 0x000ea20008000a00 */
[----:B------:R-:W-:Y:S01]  /*1c90*/  IMAD.WIDE.U32 R14, R20, 0x4, R14 ;  /* 0x00000004140e7825 */ /* 0x000fe200078e000e */
[----:B------:R-:W-:-:S02]  /*1ca0*/  MOV R6, RZ ;  /* 0x000000ff00067202 */ /* 0x000fc40000000f00 */
[----:B------:R-:W-:Y:S02]  /*1cb0*/  MOV R8, 0x4 ;  /* 0x0000000400087802 */ /* 0x000fe40000000f00 */
[----:B------:R-:W-:Y:S02]  /*1cc0*/  IADD3 R21, PT, PT, -R21, RZ, RZ ;  /* 0x000000ff15157210 */ /* 0x000fe40007ffe1ff */
[C---:B0-----:R-:W-:Y:S02]  /*1cd0*/  IADD3 R25, P1, PT, R14.reuse, UR12, RZ ;  /* 0x0000000c0e197c10 */ /* 0x041fe4000ff3e0ff */
[C---:B------:R-:W-:Y:S02]  /*1ce0*/  IADD3 R16, P3, PT, R14.reuse, UR14, RZ ;  /* 0x0000000e0e107c10 */ /* 0x040fe4000ff7e0ff */
[----:B-1----:R-:W-:Y:S01]  /*1cf0*/  IADD3 R5, P0, PT, R14, UR4, RZ ;  /* 0x000000040e057c10 */ /* 0x002fe2000ff1e0ff */
[----:B------:R-:W-:Y:S01]  /*1d00*/  UMOV UR4, 0x4 ;  /* 0x0000000400047882 */ /* 0x000fe20000000000 */
[----:B------:R-:W-:-:S02]  /*1d10*/  IADD3.X R17, PT, PT, R15, UR15, RZ, P3, !PT ;  /* 0x0000000f0f117c10 */ /* 0x000fc40009ffe4ff */
[----:B--2---:R-:W-:Y:S02]  /*1d20*/  IADD3 R18, P2, PT, R14, UR6, RZ ;  /* 0x000000060e127c10 */ /* 0x004fe4000ff5e0ff */
[C---:B------:R-:W-:Y:S02]  /*1d30*/  IADD3.X R14, PT, PT, R15.reuse, UR13, RZ, P1, !PT ;  /* 0x0000000d0f0e7c10 */ /* 0x040fe40008ffe4ff */
[C---:B------:R-:W-:Y:S01]  /*1d40*/  IADD3.X R9, PT, PT, R15.reuse, UR5, RZ, P0, !PT ;  /* 0x000000050f097c10 */ /* 0x040fe200087fe4ff */
[----:B------:R-:W-:Y:S01]  /*1d50*/  UMOV UR5, 0x4 ;  /* 0x0000000400057882 */ /* 0x000fe20000000000 */
[----:B------:R-:W-:Y:S01]  /*1d60*/  IADD3.X R27, PT, PT, R15, UR7, RZ, P2, !PT ;  /* 0x000000070f1b7c10 */ /* 0x000fe200097fe4ff */
[----:B------:R-:W-:-:S12]  /*1d70*/  UIADD3 UR7, UPT, UPT, UR11, 0xa0, URZ ;  /* 0x000000a00b077890 */ /* 0x000fd8000fffe0ff */
.L_x_20:
[----:B------:R-:W-:Y:S01]  /*1d80*/  MOV R15, R14 ;  /* 0x0000000e000f7202 */ /* 0x000fe20000000f00 */
[----:B------:R-:W2:Y:S01]  /*1d90*/  LDG.E.CONSTANT R26, desc[UR8][R16.64+-0x4] ;  /* 0xfffffc08101a7981 */ /* 0x000ea2000c1e9900 */
[----:B------:R-:W-:-:S05]  /*1da0*/  MOV R14, R25 ;  /* 0x00000019000e7202 */ /* 0x000fca0000000f00 */
[----:B------:R-:W2:Y:S01]  /*1db0*/  LDG.E.CONSTANT R19, desc[UR8][R14.64+-0x4] ;  /* 0xfffffc080e137981 */ /* 0x000ea2000c1e9900 */
[----:B------:R-:W-:Y:S01]  /*1dc0*/  ULEA UR6, UR5, UR10, 0x2 ;  /* 0x0000000a05067291 */ /* 0x000fe2000f8e10ff */
[----:B------:R-:W-:Y:S01]  /*1dd0*/  LEA R25, R8, R0, 0x2 ;  /* 0x0000000008197211 */ /* 0x000fe200078e10ff */
[----:B--2---:R-:W-:-:S04]  /*1de0*/  FADD R19, R19, R26 ;  /* 0x0000001a13137221 */ /* 0x004fc80000000000 */
[----:B------:R-:W-:-:S04]  /*1df0*/  FMUL R30, R19, 0.5 ;  /* 0x3f000000131e7820 */ /* 0x000fc80000400000 */
[C---:B------:R-:W-:Y:S01]  /*1e00*/  FADD R19, R30.reuse, -R3 ;  /* 0x800000031e137221 */ /* 0x040fe20000000000 */
[----:B------:R-:W-:-:S03]  /*1e10*/  FADD R29, R30, -R24 ;  /* 0x800000181e1d7221 */ /* 0x000fc60000000000 */
[----:B------:R-:W-:Y:S01]  /*1e20*/  FADD R3, R19, R4 ;  /* 0x0000000413037221 */ /* 0x000fe20000000000 */
[----:B------:R-:W-:-:S03]  /*1e30*/  FADD R24, R29, R2 ;  /* 0x000000021d187221 */ /* 0x000fc60000000000 */
[----:B------:R-:W-:Y:S01]  /*1e40*/  FADD R4, R3, -R4 ;  /* 0x8000000403047221 */ /* 0x000fe20000000000 */
[----:B------:R-:W-:-:S03]  /*1e50*/  FADD R2, R24, -R2 ;  /* 0x8000000218027221 */ /* 0x000fc60000000000 */
[----:B------:R-:W-:Y:S02]  /*1e60*/  FADD R19, -R19, R4 ;  /* 0x0000000413137221 */ /* 0x000fe40000000100 */
[----:B------:R-:W2:Y:S01]  /*1e70*/  LDL R4, [R25] ;  /* 0x0000000019047983 */ /* 0x000ea20000100800 */
[----:B------:R-:W-:-:S03]  /*1e80*/  FADD R2, -R29, R2 ;  /* 0x000000021d027221 */ /* 0x000fc60000000100 */
[----:B------:R0:W-:Y:S04]  /*1e90*/  STL [R25], R30 ;  /* 0x0000001e19007387 */ /* 0x0001e80000100800 */
[----:B------:R-:W3:Y:S04]  /*1ea0*/  LDL R29, [UR6] ;  /* 0x00000006ff1d7983 */ /* 0x000ee80008100800 */
[----:B------:R1:W-:Y:S01]  /*1eb0*/  STL [UR6], R30 ;  /* 0x0000001eff007987 */ /* 0x0003e20008100806 */
[----:B------:R-:W-:-:S09]  /*1ec0*/  ULEA UR6, UR4, UR7, 0x2 ;  /* 0x0000000704067291 */ /* 0x000fd2000f8e10ff */
[----:B------:R-:W4:Y:S01]  /*1ed0*/  LDL R28, [UR6] ;  /* 0x00000006ff1c7983 */ /* 0x000f220008100800 */
[----:B--2---:R-:W-:Y:S01]  /*1ee0*/  FADD R4, -R4, -R19 ;  /* 0x8000001304047221 */ /* 0x004fe20000000100 */
[----:B---3--:R-:W-:-:S03]  /*1ef0*/  FADD R29, -R29, -R2 ;  /* 0x800000021d1d7221 */ /* 0x008fc60000000100 */
[----:B------:R-:W-:-:S04]  /*1f00*/  FADD R2, R3, R4 ;  /* 0x0000000403027221 */ /* 0x000fc80000000000 */
[----:B------:R-:W-:Y:S01]  /*1f10*/  FADD R3, -R3, R2 ;  /* 0x0000000203037221 */ /* 0x000fe20000000100 */
[----:B------:R-:W-:-:S03]  /*1f20*/  FMUL R19, R2, 0.029411764815449714661 ;  /* 0x3cf0f0f102137820 */ /* 0x000fc60000400000 */
[----:B------:R-:W-:Y:S01]  /*1f30*/  FADD R3, -R4, R3 ;  /* 0x0000000304037221 */ /* 0x000fe20000000100 */
[----:B------:R-:W-:-:S04]  /*1f40*/  FADD R4, R24, R29 ;  /* 0x0000001d18047221 */ /* 0x000fc80000000000 */
[----:B------:R-:W-:-:S04]  /*1f50*/  FFMA R19, R4, 0.20000000298023223877, -R19 ;  /* 0x3e4ccccd04137823 */ /* 0x000fc80000000813 */
[----:B------:R-:W-:-:S04]  /*1f60*/  FADD R23, R19, -R23 ;  /* 0x8000001713177221 */ /* 0x000fc80000000000 */
[----:B------:R-:W-:-:S04]  /*1f70*/  FADD R26, R23, R22 ;  /* 0x00000016171a7221 */ /* 0x000fc80000000000 */
[----:B------:R-:W-:-:S04]  /*1f80*/  FADD R22, R26, -R22 ;  /* 0x800000161a167221 */ /* 0x000fc80000000000 */
[----:B0-----:R-:W-:Y:S02]  /*1f90*/  FADD R25, -R23, R22 ;  /* 0x0000001617197221 */ /* 0x001fe40000000100 */
[----:B------:R-:W2:Y:S04]  /*1fa0*/  LDG.E.CONSTANT R22, desc[UR8][R14.64] ;  /* 0x000000080e167981 */ /* 0x000ea8000c1e9900 */
[----:B------:R-:W2:Y:S01]  /*1fb0*/  LDG.E.CONSTANT R23, desc[UR8][R16.64] ;  /* 0x0000000810177981 */ /* 0x000ea2000c1e9900 */
[----:B------:R-:W-:-:S04]  /*1fc0*/  FADD R24, -R24, R4 ;  /* 0x0000000418187221 */ /* 0x000fc80000000100 */
[----:B------:R-:W-:Y:S01]  /*1fd0*/  FADD R24, -R29, R24 ;  /* 0x000000181d187221 */ /* 0x000fe20000000100 */
[----:B----4-:R-:W-:Y:S01]  /*1fe0*/  FADD R29, -R28, -R25 ;  /* 0x800000191c1d7221 */ /* 0x010fe20000000100 */
[----:B------:R-:W-:-:S03]  /*1ff0*/  IADD3 R8, PT, PT, R8, 0x1, RZ ;  /* 0x0000000108087810 */ /* 0x000fc60007ffe0ff */
[----:B------:R-:W-:Y:S01]  /*2000*/  FADD R25, R26, R29 ;  /* 0x0000001d1a197221 */ /* 0x000fe20000000000 */
[----:B------:R0:W-:Y:S01]  /*2010*/  STL [UR6], R19 ;  /* 0x00000013ff007987 */ /* 0x0001e20008100806 */
[----:B------:R-:W-:Y:S02]  /*2020*/  ISETP.NE.AND P0, PT, R8, 0x22, PT ;  /* 0x000000220800780c */ /* 0x000fe40003f05270 */
[----:B------:R-:W-:Y:S01]  /*2030*/  FFMA R28, R25, -0.20000000298023223877, R19 ;  /* 0xbe4ccccd191c7823 */ /* 0x000fe20000000013 */
[----:B------:R-:W-:Y:S01]  /*2040*/  UIADD3 UR5, UPT, UPT, UR5, 0x1, URZ ;  /* 0x0000000105057890 */ /* 0x000fe2000fffe0ff */
[----:B-1----:R-:W-:Y:S02]  /*2050*/  MOV R30, R5 ;  /* 0x00000005001e7202 */ /* 0x002fe40000000f00 */
[----:B------:R-:W-:Y:S01]  /*2060*/  FADD R6, R28, -R6 ;  /* 0x800000061c067221 */ /* 0x000fe20000000000 */
[----:B0-----:R-:W-:Y:S02]  /*2070*/  MOV R19, R27 ;  /* 0x0000001b00137202 */ /* 0x001fe40000000f00 */
[----:B------:R-:W-:Y:S01]  /*2080*/  MOV R31, R9 ;  /* 0x00000009001f7202 */ /* 0x000fe20000000f00 */
[----:B------:R-:W-:Y:S01]  /*2090*/  UISETP.NE.AND UP0, UPT, UR5, 0x5, UPT ;  /* 0x000000050500788c */ /* 0x000fe2000bf05270 */
[----:B------:R-:W-:Y:S01]  /*20a0*/  SEL R8, R8, RZ, P0 ;  /* 0x000000ff08087207 */ /* 0x000fe20000000000 */
[----:B------:R-:W-:Y:S02]  /*20b0*/  STG.E desc[UR8][R18.64+-0x4], R28 ;  /* 0xfffffc1c12007986 */ /* 0x000fe4000c101908 */
[----:B------:R-:W-:-:S02]  /*20c0*/  USEL UR5, UR5, URZ, UP0 ;  /* 0x000000ff05057287 */ /* 0x000fc40008000000 */
[----:B------:R0:W-:Y:S02]  /*20d0*/  STG.E desc[UR8][R30.64+-0x4], R6 ;  /* 0xfffffc061e007986 */ /* 0x0001e4000c101908 */
[----:B------:R-:W-:Y:S01]  /*20e0*/  ULEA UR6, UR5, UR10, 0x2 ;  /* 0x0000000a05067291 */ /* 0x000fe2000f8e10ff */
[----:B0-----:R-:W-:Y:S01]  /*20f0*/  LEA R6, R8, R0, 0x2 ;  /* 0x0000000008067211 */ /* 0x001fe200078e10ff */
[----:B------:R-:W-:-:S04]  /*2100*/  UIADD3 UR4, UPT, UPT, UR4, 0x1, URZ ;  /* 0x0000000104047890 */ /* 0x000fc8000fffe0ff */
[----:B------:R-:W-:-:S04]  /*2110*/  UISETP.NE.AND UP0, UPT, UR4, 0x5, UPT ;  /* 0x000000050400788c */ /* 0x000fc8000bf05270 */
[----:B------:R-:W-:Y:S01]  /*2120*/  USEL UR4, UR4, URZ, UP0 ;  /* 0x000000ff04047287 */ /* 0x000fe20008000000 */
[----:B--2---:R-:W-:Y:S02]  /*2130*/  FADD R5, R22, R23 ;  /* 0x0000001716057221 */ /* 0x004fe40000000000 */
[----:B------:R-:W2:Y:S02]  /*2140*/  LDL R23, [R6] ;  /* 0x0000000006177983 */ /* 0x000ea40000100800 */
[----:B------:R-:W-:-:S04]  /*2150*/  FMUL R5, R5, 0.5 ;  /* 0x3f00000005057820 */ /* 0x000fc80000400000 */
[--C-:B------:R-:W-:Y:S01]  /*2160*/  FADD R27, -R24, R5.reuse ;  /* 0x00000005181b7221 */ /* 0x100fe20000000100 */
[----:B------:R-:W-:Y:S04]  /*2170*/  STL [R6], R5 ;  /* 0x0000000506007387 */ /* 0x000fe80000100800 */
[----:B------:R-:W3:Y:S04]  /*2180*/  LDL R24, [UR6] ;  /* 0x00000006ff187983 */ /* 0x000ee80008100800 */
[----:B------:R0:W-:Y:S01]  /*2190*/  STL [UR6], R5 ;  /* 0x00000005ff007987 */ /* 0x0001e20008100806 */
[----:B------:R-:W-:Y:S01]  /*21a0*/  ULEA UR6, UR4, UR7, 0x2 ;  /* 0x0000000704067291 */ /* 0x000fe2000f8e10ff */
[----:B------:R-:W-:-:S08]  /*21b0*/  FADD R9, -R3, R5 ;  /* 0x0000000503097221 */ /* 0x000fd00000000100 */
[----:B0-----:R-:W4:Y:S01]  /*21c0*/  LDL R5, [UR6] ;  /* 0x00000006ff057983 */ /* 0x001f220008100800 */
[----:B------:R-:W-:-:S04]  /*21d0*/  FADD R3, R2, R9 ;  /* 0x0000000902037221 */ /* 0x000fc80000000000 */
[----:B------:R-:W-:-:S04]  /*21e0*/  FADD R2, -R2, R3 ;  /* 0x0000000302027221 */ /* 0x000fc80000000100 */
[----:B------:R-:W-:Y:S01]  /*21f0*/  FADD R2, -R9, R2 ;  /* 0x0000000209027221 */ /* 0x000fe20000000100 */
[----:B------:R-:W-:-:S04]  /*2200*/  FADD R9, R4, R27 ;  /* 0x0000001b04097221 */ /* 0x000fc80000000000 */
[----:B------:R-:W-:-:S04]  /*2210*/  FADD R4, -R4, R9 ;  /* 0x0000000904047221 */ /* 0x000fc80000000100 */
[----:B------:R-:W-:Y:S01]  /*2220*/  FADD R27, -R27, R4 ;  /* 0x000000041b1b7221 */ /* 0x000fe20000000100 */
[----:B------:R-:W-:-:S04]  /*2230*/  FADD R26, -R26, R25 ;  /* 0x000000191a1a7221 */ /* 0x000fc80000000100 */
[----:B------:R-:W-:Y:S01]  /*2240*/  FADD R26, -R29, R26 ;  /* 0x0000001a1d1a7221 */ /* 0x000fe20000000100 */
[----:B------:R-:W-:-:S04]  /*2250*/  IADD3 R21, PT, PT, R21, 0x2, RZ ;  /* 0x0000000215157810 */ /* 0x000fc80007ffe0ff */
[----:B------:R-:W-:Y:S01]  /*2260*/  ISETP.NE.AND P1, PT, R21, RZ, PT ;  /* 0x000000ff1500720c */ /* 0x000fe20003f25270 */
[----:B------:R-:W-:Y:S02]  /*2270*/  UIADD3 UR5, UPT, UPT, UR5, 0x1, URZ ;  /* 0x0000000105057890 */ /* 0x000fe4000fffe0ff */
[----:B------:R-:W-:Y:S01]  /*2280*/  UIADD3 UR4, UPT, UPT, UR4, 0x1, URZ ;  /* 0x0000000104047890 */ /* 0x000fe2000fffe0ff */
[----:B------:R-:W-:Y:S01]  /*2290*/  IADD3 R8, PT, PT, R8, 0x1, RZ ;  /* 0x0000000108087810 */ /* 0x000fe20007ffe0ff */
[----:B------:R-:W-:Y:S02]  /*22a0*/  UISETP.NE.AND UP0, UPT, UR5, 0x5, UPT ;  /* 0x000000050500788c */ /* 0x000fe4000bf05270 */
[----:B------:R-:W-:Y:S01]  /*22b0*/  UISETP.NE.AND UP1, UPT, UR4, 0x5, UPT ;  /* 0x000000050400788c */ /* 0x000fe2000bf25270 */
[----:B------:R-:W-:Y:S01]  /*22c0*/  IADD3 R16, P3, PT, R16, 0x8, RZ ;  /* 0x0000000810107810 */ /* 0x000fe20007f7e0ff */
[----:B------:R-:W-:Y:S02]  /*22d0*/  USEL UR5, UR5, URZ, UP0 ;  /* 0x000000ff05057287 */ /* 0x000fe40008000000 */
[----:B------:R-:W-:Y:S01]  /*22e0*/  USEL UR4, UR4, URZ, UP1 ;  /* 0x000000ff04047287 */ /* 0x000fe20008800000 */
[----:B------:R-:W-:-:S02]  /*22f0*/  IADD3.X R17, PT, PT, RZ, R17, RZ, P3, !PT ;  /* 0x00000011ff117210 */ /* 0x000fc40001ffe4ff */
[----:B------:R-:W-:Y:S01]  /*2300*/  IADD3 R20, PT, PT, R20, 0x2, RZ ;  /* 0x0000000214147810 */ /* 0x000fe20007ffe0ff */
[----:B--2---:R-:W-:-:S04]  /*2310*/  FADD R2, -R23, -R2 ;  /* 0x8000000217027221 */ /* 0x004fc80000000100 */
[----:B------:R-:W-:-:S04]  /*2320*/  FADD R4, R3, R2 ;  /* 0x0000000203047221 */ /* 0x000fc80000000000 */
[----:B------:R-:W-:Y:S01]  /*2330*/  FADD R3, -R3, R4 ;  /* 0x0000000403037221 */ /* 0x000fe20000000100 */
[----:B---3--:R-:W-:-:S03]  /*2340*/  FADD R24, -R24, -R27 ;  /* 0x8000001b18187221 */ /* 0x008fc60000000100 */
[----:B------:R-:W-:Y:S01]  /*2350*/  FADD R3, -R2, R3 ;  /* 0x0000000302037221 */ /* 0x000fe20000000100 */
[----:B------:R-:W-:Y:S01]  /*2360*/  FMUL R27, R4, 0.029411764815449714661 ;  /* 0x3cf0f0f1041b7820 */ /* 0x000fe20000400000 */
[----:B------:R-:W-:-:S04]  /*2370*/  FADD R2, R9, R24 ;  /* 0x0000001809027221 */ /* 0x000fc80000000000 */
[----:B------:R-:W-:-:S04]  /*2380*/  FFMA R27, R2, 0.20000000298023223877, -R27 ;  /* 0x3e4ccccd021b7823 */ /* 0x000fc8000000081b */
[----:B------:R-:W-:-:S04]  /*2390*/  FADD R26, -R26, R27 ;  /* 0x0000001b1a1a7221 */ /* 0x000fc80000000100 */
[----:B------:R-:W-:-:S04]  /*23a0*/  FADD R23, R25, R26 ;  /* 0x0000001a19177221 */ /* 0x000fc80000000000 */
[----:B------:R-:W-:-:S04]  /*23b0*/  FADD R25, -R25, R23 ;  /* 0x0000001719197221 */ /* 0x000fc80000000100 */
[----:B------:R-:W-:-:S04]  /*23c0*/  FADD R26, -R26, R25 ;  /* 0x000000191a1a7221 */ /* 0x000fc80000000100 */
[----:B----4-:R-:W-:-:S04]  /*23d0*/  FADD R26, -R5, -R26 ;  /* 0x8000001a051a7221 */ /* 0x010fc80000000100 */
[----:B------:R-:W-:-:S04]  /*23e0*/  FADD R22, R23, R26 ;  /* 0x0000001a17167221 */ /* 0x000fc80000000000 */
[----:B------:R-:W-:-:S04]  /*23f0*/  FFMA R6, R22, -0.20000000298023223877, R27 ;  /* 0xbe4ccccd16067823 */ /* 0x000fc8000000001b */
[----:B------:R-:W-:Y:S01]  /*2400*/  FADD R29, -R28, R6 ;  /* 0x000000061c1d7221 */ /* 0x000fe20000000100 */
[----:B------:R0:W-:Y:S04]  /*2410*/  STG.E desc[UR8][R18.64], R6 ;  /* 0x0000000612007986 */ /* 0x0001e8000c101908 */
[----:B------:R-:W-:Y:S01]  /*2420*/  STG.E desc[UR8][R30.64], R29 ;  /* 0x0000001d1e007986 */ /* 0x000fe2000c101908 */
[----:B------:R-:W-:Y:S01]  /*2430*/  FADD R9, -R9, R2 ;  /* 0x0000000209097221 */ /* 0x000fe20000000100 */
[----:B------:R-:W-:-:S03]  /*2440*/  IADD3 R5, P0, PT, R30, 0x8, RZ ;  /* 0x000000081e057810 */ /* 0x000fc60007f1e0ff */
[----:B------:R-:W-:Y:S01]  /*2450*/  FADD R24, -R24, R9 ;  /* 0x0000000918187221 */ /* 0x000fe20000000100 */
[----:B------:R-:W-:Y:S02]  /*2460*/  IADD3.X R9, PT, PT, RZ, R31, RZ, P0, !PT ;  /* 0x0000001fff097210 */ /* 0x000fe400007fe4ff */
[----:B------:R-:W-:Y:S01]  /*2470*/  IADD3 R25, P0, PT, R14, 0x8, RZ ;  /* 0x000000080e197810 */ /* 0x000fe20007f1e0ff */
[----:B------:R-:W-:Y:S01]  /*2480*/  FADD R23, -R23, R22 ;  /* 0x0000001617177221 */ /* 0x000fe20000000100 */
[----:B0-----:R-:W-:Y:S02]  /*2490*/  IADD3 R18, P2, PT, R18, 0x8, RZ ;  /* 0x0000000812127810 */ /* 0x001fe40007f5e0ff */
[----:B------:R-:W-:Y:S01]  /*24a0*/  IADD3.X R14, PT, PT, RZ, R15, RZ, P0, !PT ;  /* 0x0000000fff0e7210 */ /* 0x000fe200007fe4ff */
[----:B------:R0:W-:Y:S01]  /*24b0*/  STL [UR6], R27 ;  /* 0x0000001bff007987 */ /* 0x0001e20008100806 */
[----:B------:R-:W-:Y:S01]  /*24c0*/  ISETP.NE.AND P0, PT, R8, 0x22, PT ;  /* 0x000000220800780c */ /* 0x000fe20003f05270 */
[----:B------:R-:W-:-:S03]  /*24d0*/  FADD R23, -R26, R23 ;  /* 0x000000171a177221 */ /* 0x000fc60000000100 */
[----:B------:R-:W-:Y:S02]  /*24e0*/  SEL R8, R8, RZ, P0 ;  /* 0x000000ff08087207 */ /* 0x000fe40000000000 */
[----:B0-----:R-:W-:Y:S01]  /*24f0*/  IADD3.X R27, PT, PT, RZ, R19, RZ, P2, !PT ;  /* 0x00000013ff1b7210 */ /* 0x001fe200017fe4ff */
[----:B------:R-:W-:Y:S06]  /*2500*/  @P1 BRA `(.L_x_20) ;  /* 0xfffffff8001c1947 */ /* 0x000fec000383ffff */
[----:B------:R-:W-:Y:S02]  /*2510*/  IADD3 R5, PT, PT, R20, 0x26, RZ ;  /* 0x0000002614057810 */ /* 0x000fe40007ffe0ff */
[----:B------:R-:W-:Y:S02]  /*2520*/  MOV R14, UR5 ;  /* 0x00000005000e7c02 */ /* 0x000fe40008000f00 */
[----:B------:R-:W-:-:S07]  /*2530*/  MOV R0, UR4 ;  /* 0x0000000400007c02 */ /* 0x000fce0008000f00 */
.L_x_19:
[----:B------:R-:W-:-:S04]  /*2540*/  LOP3.LUT R7, R7, 0x1, RZ, 0xc0, !PT ;  /* 0x0000000107077812 */ /* 0x000fc800078ec0ff */
[----:B------:R-:W-:-:S13]  /*2550*/  ISETP.NE.U32.AND P0, PT, R7, 0x1, PT ;  /* 0x000000010700780c */ /* 0x000fda0003f05070 */
[----:B------:R-:W-:Y:S05]  /*2560*/  @P0 EXIT ;  /* 0x000000000000094d */ /* 0x000fea0003800000 */
[----:B------:R-:W-:-:S04]  /*2570*/  IMAD.WIDE.U32 R12, R5, 0x4, R12 ;  /* 0x00000004050c7825 */ /* 0x000fc800078e000c */
[----:B------:R-:W-:Y:S02]  /*2580*/  IMAD.WIDE.U32 R10, R5, 0x4, R10 ;  /* 0x00000004050a7825 */ /* 0x000fe400078e000a */
[----:B------:R-:W2:Y:S04]  /*2590*/  LDG.E.CONSTANT R12, desc[UR8][R12.64] ;  /* 0x000000080c0c7981 */ /* 0x000ea8000c1e9900 */
[----:B------:R-:W2:Y:S01]  /*25a0*/  LDG.E.CONSTANT R11, desc[UR8][R10.64] ;  /* 0x000000080a0b7981 */ /* 0x000ea2000c1e9900 */
[-C--:B------:R-:W-:Y:S02]  /*25b0*/  LEA R7, R8, R1.reuse, 0x2 ;  /* 0x0000000108077211 */ /* 0x080fe400078e10ff */
[----:B------:R-:W-:-:S04]  /*25c0*/  LEA R14, R14, R1, 0x2 ;  /* 0x000000010e0e7211 */ /* 0x000fc800078e10ff */
[----:B------:R-:W3:Y:S04]  /*25d0*/  LDL R7, [R7+0x18] ;  /* 0x0000180007077983 */ /* 0x000ee80000100800 */
[----:B------:R-:W4:Y:S01]  /*25e0*/  LDL R14, [R14] ;  /* 0x000000000e0e7983 */ /* 0x000f220000100800 */
[----:B------:R-:W-:-:S06]  /*25f0*/  LEA R0, R0, R1, 0x2 ;  /* 0x0000000100007211 */ /* 0x000fcc00078e10ff */
[----:B------:R-:W5:Y:S01]  /*2600*/  LDL R0, [R0+0xa0] ;  /* 0x0000a00000007983 */ /* 0x000f620000100800 */
[----:B--2---:R-:W-:-:S04]  /*2610*/  FADD R8, R12, R11 ;  /* 0x0000000b0c087221 */ /* 0x004fc80000000000 */
[C---:B------:R-:W-:Y:S01]  /*2620*/  FFMA R3, R8.reuse, 0.5, -R3 ;  /* 0x3f00000008037823 */ /* 0x040fe20000000803 */
[----:B------:R-:W-:-:S03]  /*2630*/  FFMA R15, R8, 0.5, -R24 ;  /* 0x3f000000080f7823 */ /* 0x000fc60000000818 */
[----:B------:R-:W-:Y:S01]  /*2640*/  FADD R9, R3, R4 ;  /* 0x0000000403097221 */ /* 0x000fe20000000000 */
[----:B------:R-:W-:-:S03]  /*2650*/  FADD R11, R15, R2 ;  /* 0x000000020f0b7221 */ /* 0x000fc60000000000 */
[----:B------:R-:W-:Y:S01]  /*2660*/  FADD R4, R9, -R4 ;  /* 0x8000000409047221 */ /* 0x000fe20000000000 */
[----:B------:R-:W-:-:S03]  /*2670*/  FADD R2, R11, -R2 ;  /* 0x800000020b027221 */ /* 0x000fc60000000000 */
[----:B------:R-:W-:Y:S01]  /*2680*/  FADD R4, -R3, R4 ;  /* 0x0000000403047221 */ /* 0x000fe20000000100 */
[----:B------:R-:W-:Y:S02]  /*2690*/  FADD R15, -R15, R2 ;  /* 0x000000020f0f7221 */ /* 0x000fe40000000100 */
[----:B------:R-:W0:Y:S01]  /*26a0*/  LDC.64 R2, c[0x0][0x3a0] ;  /* 0x0000e800ff027b82 */ /* 0x000e220000000a00 */
[----:B---3--:R-:W-:Y:S01]  /*26b0*/  FADD R4, -R7, -R4 ;  /* 0x8000000407047221 */ /* 0x008fe20000000100 */
[----:B----4-:R-:W-:-:S03]  /*26c0*/  FADD R14, -R14, -R15 ;  /* 0x8000000f0e0e7221 */ /* 0x010fc60000000100 */
[----:B------:R-:W-:Y:S01]  /*26d0*/  FADD R4, R9, R4 ;  /* 0x0000000409047221 */ /* 0x000fe20000000000 */
[----:B------:R-:W-:Y:S02]  /*26e0*/  FADD R11, R11, R14 ;  /* 0x0000000e0b0b7221 */ /* 0x000fe40000000000 */
[----:B------:R-:W1:Y:S01]  /*26f0*/  LDC.64 R8, c[0x0][0x398] ;  /* 0x0000e600ff087b82 */ /* 0x000e620000000a00 */
[----:B------:R-:W-:-:S04]  /*2700*/  FMUL R4, R4, -0.029411764815449714661 ;  /* 0xbcf0f0f104047820 */ /* 0x000fc80000400000 */
[----:B------:R-:W-:-:S04]  /*2710*/  FFMA R4, R11, 0.20000000298023223877, R4 ;  /* 0x3e4ccccd0b047823 */ /* 0x000fc80000000004 */
[----:B------:R-:W-:-:S04]  /*2720*/  FADD R23, R4, -R23 ;  /* 0x8000001704177221 */ /* 0x000fc80000000000 */
[----:B------:R-:W-:Y:S01]  /*2730*/  FADD R7, R23, R22 ;  /* 0x0000001617077221 */ /* 0x000fe20000000000 */
[----:B0-----:R-:W-:-:S04]  /*2740*/  IMAD.WIDE.U32 R2, R5, 0x4, R2 ;  /* 0x0000000405027825 */ /* 0x001fc800078e0002 */
[----:B------:R-:W-:-:S04]  /*2750*/  FADD R22, R7, -R22 ;  /* 0x8000001607167221 */ /* 0x000fc80000000000 */
[----:B------:R-:W-:Y:S01]  /*2760*/  FADD R23, -R23, R22 ;  /* 0x0000001617177221 */ /* 0x000fe20000000100 */
[----:B-1----:R-:W-:-:S04]  /*2770*/  IMAD.WIDE.U32 R8, R5, 0x4, R8 ;  /* 0x0000000405087825 */ /* 0x002fc800078e0008 */
[----:B-----5:R-:W-:-:S04]  /*2780*/  FADD R0, -R0, -R23 ;  /* 0x8000001700007221 */ /* 0x020fc80000000100 */
[----:B------:R-:W-:-:S04]  /*2790*/  FADD R7, R7, R0 ;  /* 0x0000000007077221 */ /* 0x000fc80000000000 */
[----:B------:R-:W-:-:S04]  /*27a0*/  FFMA R7, R7, -0.20000000298023223877, R4 ;  /* 0xbe4ccccd07077823 */ /* 0x000fc80000000004 */
[----:B------:R-:W-:Y:S01]  /*27b0*/  FADD R5, R7, -R6 ;  /* 0x8000000607057221 */ /* 0x000fe20000000000 */
[----:B------:R-:W-:Y:S04]  /*27c0*/  STG.E desc[UR8][R8.64], R7 ;  /* 0x0000000708007986 */ /* 0x000fe8000c101908 */
[----:B------:R-:W-:Y:S01]  /*27d0*/  STG.E desc[UR8][R2.64], R5 ;  /* 0x0000000502007986 */ /* 0x000fe2000c101908 */
[----:B------:R-:W-:Y:S05]  /*27e0*/  EXIT ;  /* 0x000000000000794d */ /* 0x000fea0003800000 */
.L_x_21:
        /* <DEDUP_REMOVED lines=9> */
.L_x_24:


//--------------------- .nv.shared.acosc_many_series_one_param_f32_warp --------------------------
	.section	.nv.shared.acosc_many_series_one_param_f32_warp,"aw",@nobits
	.sectionflags	@""
	.align	16
	.zero		1024


//--------------------- .nv.shared.reserved.0     --------------------------
	.section	.nv.shared.reserved.0,"aw",@nobits
	.weak		__nv_reservedSMEM_offset_0_alias
	.size		__nv_reservedSMEM_offset_0_alias, 0, 64
	.other		__nv_reservedSMEM_offset_0_alias,@"STO_CUDA_RESERVED_SHARED STV_DEFAULT"
__nv_reservedSMEM_offset_0_alias:
	.zero		0
	.zero		64


//--------------------- .nv.shared.acosc_many_series_one_param_f32 --------------------------
	.section	.nv.shared.acosc_many_series_one_param_f32,"aw",@nobits
	.sectionflags	@""
	.align	16
	.zero		1024


//--------------------- .nv.shared.acosc_batch_f32 --------------------------
	.section	.nv.shared.acosc_batch_f32,"aw",@nobits
	.sectionflags	@""
	.align	16
	.zero		1024


//--------------------- .nv.constant0.acosc_many_series_one_param_f32_warp --------------------------
	.section	.nv.constant0.acosc_many_series_one_param_f32_warp,"a",@progbits
	.sectionflags	@""
	.align	4
.nv.constant0.acosc_many_series_one_param_f32_warp:
	.zero		944


//--------------------- .nv.constant0.acosc_many_series_one_param_f32 --------------------------
	.section	.nv.constant0.acosc_many_series_one_param_f32,"a",@progbits
	.sectionflags	@""
	.align	4
.nv.constant0.acosc_many_series_one_param_f32:
	.zero		944


//--------------------- .nv.constant0.acosc_batch_f32 --------------------------
	.section	.nv.constant0.acosc_batch_f32,"a",@progbits
	.sectionflags	@""
	.align	4
.nv.constant0.acosc_batch_f32:
	.zero		936


//--------------------- SYMBOLS --------------------------

	.type		.nv.reservedSmem.offset0,@object
	.size		.nv.reservedSmem.offset0,0x4
	.type		.nv.reservedSmem.cap,@object
	.size		.nv.reservedSmem.cap,0x4
